	.target	sm_90a

	.elftype	@"ET_EXEC"


//--------------------- .note.nv.tkinfo           --------------------------
	.section	.note.nv.tkinfo,"",@"SHT_NOTE"
	.sectionflags	@"SHF_NOTE_NV_TKINFO"
	.tkinfo
        /*0018*/ 	.word	0x00000002
        /*0030*/ 	.string	""
        /*0030*/ 	.string	"ptxas"
        /*0030*/ 	.string	"Cuda compilation tools, release 13.0, V13.0.88"
        /*0030*/ 	.string	"Build cuda_13.0.r13.0/compiler.36424714_0"
        /*0030*/ 	.string	"-arch sm_90a -m 64 "



//--------------------- .note.nv.cuinfo           --------------------------
	.section	.note.nv.cuinfo,"",@"SHT_NOTE"
	.sectionflags	@"SHF_NOTE_NV_CUINFO"
        /*0018*/ 	.short	0x0002
        /*001a*/ 	.short	0x005a
        /*001c*/ 	.short	0x0082
	.zero		2


//--------------------- .nv.info                  --------------------------
	.section	.nv.info,"",@"SHT_CUDA_INFO"
	.align	4


	//----- nvinfo : EIATTR_REGCOUNT
	.align		4
        /*0000*/ 	.byte	0x04, 0x2f
        /*0002*/ 	.short	(.L_15 - .L_14)
	.align		4
.L_14:
        /*0004*/ 	.word	index@(_ZN7cutlass13device_kernelINS_4gemm6kernel13GemmUniversalIN4cute5tupleIJiiiiEEENS1_10collective13CollectiveMmaINS1_34MainloopSm90TmaGmmaWarpSpecializedILi4ENS5_IJNS4_1CILi2EEENSA_ILi1EEESC_EEENS1_35KernelTmaWarpSpecializedCooperativeEEENS5_IJNSA_ILi192EEENSA_ILi32EEENSA_ILi128EEEEEENS_10bfloat16_tENS5_IJlSC_lEEESK_SL_NS4_8TiledMMAINS4_8MMA_AtomIJNS4_4SM904GMMA27MMA_64x32x16_F32BF16BF16_SSILNSP_5MajorE0ELSR_0ELNSP_7ScaleInE1ELSS_1EEEEEENS4_6LayoutISD_NS5_IJSC_NSA_ILi0EEESW_EEEEENS5_IJNS4_10UnderscoreESZ_SZ_EEEEENS4_13SM90_TMA_LOADENS4_14ComposedLayoutINS4_7SwizzleILi3ELi4ELi3EEENS4_18smem_ptr_flag_bitsILi16EEENSV_INS5_IJNSA_ILi8EEENSA_ILi64EEEEEENS5_IJS19_SC_EEEEEEEvNS4_8identityENS4_23SM90_TMA_LOAD_MULTICASTES1D_vS1E_EENS_8epilogue10collective6detail29Sm90TmaWarpSpecializedAdapterINS1I_15DefaultEpilogueISK_SL_SL_NS1H_6thread17LinearCombinationISK_Li1EffLNS1M_9ScaleType4KindE0ELNS_15FloatRoundStyleE2ESK_EENS1_15EpilogueDefaultEEEEEvvEEEEvNT_6ParamsE)
        /*0008*/ 	.word	0x000000a8


	//----- nvinfo : EIATTR_FRAME_SIZE
	.align		4
.L_15:
        /*000c*/ 	.byte	0x04, 0x11
        /*000e*/ 	.short	(.L_17 - .L_16)
	.align		4
.L_16:
        /*0010*/ 	.word	index@(_ZN7cutlass13device_kernelINS_4gemm6kernel13GemmUniversalIN4cute5tupleIJiiiiEEENS1_10collective13CollectiveMmaINS1_34MainloopSm90TmaGmmaWarpSpecializedILi4ENS5_IJNS4_1CILi2EEENSA_ILi1EEESC_EEENS1_35KernelTmaWarpSpecializedCooperativeEEENS5_IJNSA_ILi192EEENSA_ILi32EEENSA_ILi128EEEEEENS_10bfloat16_tENS5_IJlSC_lEEESK_SL_NS4_8TiledMMAINS4_8MMA_AtomIJNS4_4SM904GMMA27MMA_64x32x16_F32BF16BF16_SSILNSP_5MajorE0ELSR_0ELNSP_7ScaleInE1ELSS_1EEEEEENS4_6LayoutISD_NS5_IJSC_NSA_ILi0EEESW_EEEEENS5_IJNS4_10UnderscoreESZ_SZ_EEEEENS4_13SM90_TMA_LOADENS4_14ComposedLayoutINS4_7SwizzleILi3ELi4ELi3EEENS4_18smem_ptr_flag_bitsILi16EEENSV_INS5_IJNSA_ILi8EEENSA_ILi64EEEEEENS5_IJS19_SC_EEEEEEEvNS4_8identityENS4_23SM90_TMA_LOAD_MULTICASTES1D_vS1E_EENS_8epilogue10collective6detail29Sm90TmaWarpSpecializedAdapterINS1I_15DefaultEpilogueISK_SL_SL_NS1H_6thread17LinearCombinationISK_Li1EffLNS1M_9ScaleType4KindE0ELNS_15FloatRoundStyleE2ESK_EENS1_15EpilogueDefaultEEEEEvvEEEEvNT_6ParamsE)
        /*0014*/ 	.word	0x00000000


	//----- nvinfo : EIATTR_MIN_STACK_SIZE
	.align		4
.L_17:
        /*0018*/ 	.byte	0x04, 0x12
        /*001a*/ 	.short	(.L_19 - .L_18)
	.align		4
.L_18:
        /*001c*/ 	.word	index@(_ZN7cutlass13device_kernelINS_4gemm6kernel13GemmUniversalIN4cute5tupleIJiiiiEEENS1_10collective13CollectiveMmaINS1_34MainloopSm90TmaGmmaWarpSpecializedILi4ENS5_IJNS4_1CILi2EEENSA_ILi1EEESC_EEENS1_35KernelTmaWarpSpecializedCooperativeEEENS5_IJNSA_ILi192EEENSA_ILi32EEENSA_ILi128EEEEEENS_10bfloat16_tENS5_IJlSC_lEEESK_SL_NS4_8TiledMMAINS4_8MMA_AtomIJNS4_4SM904GMMA27MMA_64x32x16_F32BF16BF16_SSILNSP_5MajorE0ELSR_0ELNSP_7ScaleInE1ELSS_1EEEEEENS4_6LayoutISD_NS5_IJSC_NSA_ILi0EEESW_EEEEENS5_IJNS4_10UnderscoreESZ_SZ_EEEEENS4_13SM90_TMA_LOADENS4_14ComposedLayoutINS4_7SwizzleILi3ELi4ELi3EEENS4_18smem_ptr_flag_bitsILi16EEENSV_INS5_IJNSA_ILi8EEENSA_ILi64EEEEEENS5_IJS19_SC_EEEEEEEvNS4_8identityENS4_23SM90_TMA_LOAD_MULTICASTES1D_vS1E_EENS_8epilogue10collective6detail29Sm90TmaWarpSpecializedAdapterINS1I_15DefaultEpilogueISK_SL_SL_NS1H_6thread17LinearCombinationISK_Li1EffLNS1M_9ScaleType4KindE0ELNS_15FloatRoundStyleE2ESK_EENS1_15EpilogueDefaultEEEEEvvEEEEvNT_6ParamsE)
        /*0020*/ 	.word	0x00000000
.L_19:


//--------------------- .nv.compat                --------------------------
	.section	.nv.compat,"",@"SHT_CUDA_COMPAT_INFO"
	.align	4
        /*0000*/ 	.byte	0x02, 0x09, 0x01, 0x00, 0x02, 0x02, 0x04, 0x00, 0x02, 0x05, 0x05, 0x00, 0x03, 0x07, 0x01, 0x01
        /*0010*/ 	.byte	0x02, 0x03, 0x01, 0x00, 0x02, 0x06, 0x01, 0x00, 0x04, 0x0b, 0x08, 0x00, 0x00, 0x00, 0x00, 0x00
        /*0020*/ 	.byte	0x00, 0x00, 0x00, 0x00


//--------------------- .nv.info._ZN7cutlass13device_kernelINS_4gemm6kernel13GemmUniversalIN4cute5tupleIJiiiiEEENS1_10collective13CollectiveMmaINS1_34MainloopSm90TmaGmmaWarpSpecializedILi4ENS5_IJNS4_1CILi2EEENSA_ILi1EEESC_EEENS1_35KernelTmaWarpSpecializedCooperativeEEENS5_IJNSA_ILi192EEENSA_ILi32EEENSA_ILi128EEEEEENS_10bfloat16_tENS5_IJlSC_lEEESK_SL_NS4_8TiledMMAINS4_8MMA_AtomIJNS4_4SM904GMMA27MMA_64x32x16_F32BF16BF16_SSILNSP_5MajorE0ELSR_0ELNSP_7ScaleInE1ELSS_1EEEEEENS4_6LayoutISD_NS5_IJSC_NSA_ILi0EEESW_EEEEENS5_IJNS4_10UnderscoreESZ_SZ_EEEEENS4_13SM90_TMA_LOADENS4_14ComposedLayoutINS4_7SwizzleILi3ELi4ELi3EEENS4_18smem_ptr_flag_bitsILi16EEENSV_INS5_IJNSA_ILi8EEENSA_ILi64EEEEEENS5_IJS19_SC_EEEEEEEvNS4_8identityENS4_23SM90_TMA_LOAD_MULTICASTES1D_vS1E_EENS_8epilogue10collective6detail29Sm90TmaWarpSpecializedAdapterINS1I_15DefaultEpilogueISK_SL_SL_NS1H_6thread17LinearCombinationISK_Li1EffLNS1M_9ScaleType4KindE0ELNS_15FloatRoundStyleE2ESK_EENS1_15EpilogueDefaultEEEEEvvEEEEvNT_6ParamsE --------------------------
	.section	.nv.info._ZN7cutlass13device_kernelINS_4gemm6kernel13GemmUniversalIN4cute5tupleIJiiiiEEENS1_10collective13CollectiveMmaINS1_34MainloopSm90TmaGmmaWarpSpecializedILi4ENS5_IJNS4_1CILi2EEENSA_ILi1EEESC_EEENS1_35KernelTmaWarpSpecializedCooperativeEEENS5_IJNSA_ILi192EEENSA_ILi32EEENSA_ILi128EEEEEENS_10bfloat16_tENS5_IJlSC_lEEESK_SL_NS4_8TiledMMAINS4_8MMA_AtomIJNS4_4SM904GMMA27MMA_64x32x16_F32BF16BF16_SSILNSP_5MajorE0ELSR_0ELNSP_7ScaleInE1ELSS_1EEEEEENS4_6LayoutISD_NS5_IJSC_NSA_ILi0EEESW_EEEEENS5_IJNS4_10UnderscoreESZ_SZ_EEEEENS4_13SM90_TMA_LOADENS4_14ComposedLayoutINS4_7SwizzleILi3ELi4ELi3EEENS4_18smem_ptr_flag_bitsILi16EEENSV_INS5_IJNSA_ILi8EEENSA_ILi64EEEEEENS5_IJS19_SC_EEEEEEEvNS4_8identityENS4_23SM90_TMA_LOAD_MULTICASTES1D_vS1E_EENS_8epilogue10collective6detail29Sm90TmaWarpSpecializedAdapterINS1I_15DefaultEpilogueISK_SL_SL_NS1H_6thread17LinearCombinationISK_Li1EffLNS1M_9ScaleType4KindE0ELNS_15FloatRoundStyleE2ESK_EENS1_15EpilogueDefaultEEEEEvvEEEEvNT_6ParamsE,"",@"SHT_CUDA_INFO"
	.sectionflags	@""
	.align	4


	//----- nvinfo : EIATTR_CUDA_API_VERSION
	.align		4
        /*0000*/ 	.byte	0x04, 0x37
        /*0002*/ 	.short	(.L_21 - .L_20)
.L_20:
        /*0004*/ 	.word	0x00000082


	//----- nvinfo : EIATTR_KPARAM_INFO
	.align		4
.L_21:
        /*0008*/ 	.byte	0x04, 0x17
        /*000a*/ 	.short	(.L_23 - .L_22)
.L_22:
        /*000c*/ 	.word	0x00000000
        /*0010*/ 	.short	0x0000
        /*0012*/ 	.short	0x0070
        /*0014*/ 	.byte	0x00, 0xf0, 0x01, 0x10


	//----- nvinfo : EIATTR_SPARSE_MMA_MASK
	.align		4
.L_23:
        /*0018*/ 	.byte	0x03, 0x50
        /*001a*/ 	.short	0x0000


	//----- nvinfo : EIATTR_MAXREG_COUNT
	.align		4
        /*001c*/ 	.byte	0x03, 0x1b
        /*001e*/ 	.short	0x00a8


	//----- nvinfo : EIATTR_NUM_BARRIERS
	.align		4
        /*0020*/ 	.byte	0x02, 0x4c
        /*0022*/ 	.byte	0x01
	.zero		1


	//----- nvinfo : EIATTR_EXTERNS
	.align		4
        /*0024*/ 	.byte	0x04, 0x0f
        /*0026*/ 	.short	(.L_25 - .L_24)


	//   ....[0]....
	.align		4
.L_24:
        /*0028*/ 	.word	index@(__assertfail)


	//----- nvinfo : EIATTR_MERCURY_ISA_VERSION
	.align		4
.L_25:
        /*002c*/ 	.byte	0x03, 0x5f
        /*002e*/ 	.short	0x0101


	//----- nvinfo : EIATTR_INT_WARP_WIDE_INSTR_OFFSETS
	.align		4
        /*0030*/ 	.byte	0x04, 0x31
        /*0032*/ 	.short	(.L_27 - .L_26)


	//   ....[0]....
.L_26:
        /*0034*/ 	.word	0x00000480


	//   ....[1]....
        /*0038*/ 	.word	0x000004b0


	//   ....[2]....
        /*003c*/ 	.word	0x00000670


	//   ....[3]....
        /*0040*/ 	.word	0x00002650


	//----- nvinfo : EIATTR_COOP_GROUP_MASK_REGIDS
	.align		4
.L_27:
        /*0044*/ 	.byte	0x04, 0x29
        /*0046*/ 	.short	(.L_29 - .L_28)


	//   ....[0]....
.L_28:
        /*0048*/ 	.word	0xffffffff


	//   ....[1]....
        /*004c*/ 	.word	0xffffffff


	//   ....[2]....
        /*0050*/ 	.word	0xffffffff


	//   ....[3]....
        /*0054*/ 	.word	0xffffffff


	//   ....[4]....
        /*0058*/ 	.word	0xffffffff


	//   ....[5]....
        /*005c*/ 	.word	0xffffffff


	//----- nvinfo : EIATTR_COOP_GROUP_INSTR_OFFSETS
	.align		4
.L_29:
        /*0060*/ 	.byte	0x04, 0x28
        /*0062*/ 	.short	(.L_31 - .L_30)


	//   ....[0]....
.L_30:
        /*0064*/ 	.word	0x00000060


	//   ....[1]....
        /*0068*/ 	.word	0x00000070


	//   ....[2]....
        /*006c*/ 	.word	0x00000130


	//   ....[3]....
        /*0070*/ 	.word	0x000002d0


	//   ....[4]....
        /*0074*/ 	.word	0x000007f0


	//   ....[5]....
        /*0078*/ 	.word	0x00001230


	//----- nvinfo : EIATTR_REG_RECONFIG
	.align		4
.L_31:
        /*007c*/ 	.byte	0x01, 0x54
	.zero		2


	//----- nvinfo : EIATTR_SYSCALL_OFFSETS
	.align		4
        /*0080*/ 	.byte	0x04, 0x46
        /*0082*/ 	.short	(.L_33 - .L_32)


	//   ....[0]....
.L_32:
        /*0084*/ 	.word	0x000013f0


	//----- nvinfo : EIATTR_MBARRIER_INSTR_OFFSETS
	.align		4
.L_33:
        /*0088*/ 	.byte	0x04, 0x39
        /*008a*/ 	.short	(.L_35 - .L_34)


	//   ....[0]....
.L_34:
        /*008c*/ 	.word	0x00000230
        /*0090*/ 	.word	0x000000ff
        /*0094*/ 	.word	0x00000000
        /*0098*/ 	.short	0x0100
        /*009a*/ 	.byte	0x08
	.zero		1


	//   ....[1]....
        /*009c*/ 	.word	0x00000240
        /*00a0*/ 	.word	0x000000ff
        /*00a4*/ 	.word	0x00000020
        /*00a8*/ 	.short	0x0100
        /*00aa*/ 	.byte	0x08
	.zero		1


	//   ....[2]....
        /*00ac*/ 	.word	0x00000250
        /*00b0*/ 	.word	0x000000ff
        /*00b4*/ 	.word	0x00000008
        /*00b8*/ 	.short	0x0100
        /*00ba*/ 	.byte	0x08
	.zero		1


	//   ....[3]....
        /*00bc*/ 	.word	0x00000260
        /*00c0*/ 	.word	0x000000ff
        /*00c4*/ 	.word	0x00000028
        /*00c8*/ 	.short	0x0100
        /*00ca*/ 	.byte	0x08
	.zero		1


	//   ....[4]....
        /*00cc*/ 	.word	0x00000270
        /*00d0*/ 	.word	0x000000ff
        /*00d4*/ 	.word	0x00000010
        /*00d8*/ 	.short	0x0100
        /*00da*/ 	.byte	0x08
	.zero		1


	//   ....[5]....
        /*00dc*/ 	.word	0x00000280
        /*00e0*/ 	.word	0x000000ff
        /*00e4*/ 	.word	0x00000030
        /*00e8*/ 	.short	0x0100
        /*00ea*/ 	.byte	0x08
	.zero		1


	//   ....[6]....
        /*00ec*/ 	.word	0x00000290
        /*00f0*/ 	.word	0x000000ff
        /*00f4*/ 	.word	0x00000018
        /*00f8*/ 	.short	0x0100
        /*00fa*/ 	.byte	0x08
	.zero		1


	//   ....[7]....
        /*00fc*/ 	.word	0x000002a0
        /*0100*/ 	.word	0x000000ff
        /*0104*/ 	.word	0x00000038
        /*0108*/ 	.short	0x0100
        /*010a*/ 	.byte	0x08
	.zero		1


	//   ....[8]....
        /*010c*/ 	.word	0x000006f0
        /*0110*/ 	.word	0x000000ff
        /*0114*/ 	.word	0x00000050
        /*0118*/ 	.short	0x0100
        /*011a*/ 	.byte	0x06
	.zero		1


	//   ....[9]....
        /*011c*/ 	.word	0x00000780
        /*0120*/ 	.word	0x000000ff
        /*0124*/ 	.word	0x00000058
        /*0128*/ 	.short	0x0100
        /*012a*/ 	.byte	0x06
	.zero		1


	//   ....[10]....
        /*012c*/ 	.word	0x000014b0
        /*0130*/ 	.word	0x00000003
        /*0134*/ 	.word	0x00000000
        /*0138*/ 	.short	0x010a
        /*013a*/ 	.byte	0x3f
	.zero		1


	//   ....[11]....
        /*013c*/ 	.word	0x000014f0
        /*0140*/ 	.word	0x00000003
        /*0144*/ 	.word	0x00000000
        /*0148*/ 	.short	0x010a
        /*014a*/ 	.byte	0x3f
	.zero		1


	//   ....[12]....
        /*014c*/ 	.word	0x00001d90
        /*0150*/ 	.word	0x00000005
        /*0154*/ 	.word	0x00000000
        /*0158*/ 	.short	0x010a
        /*015a*/ 	.byte	0x3f
	.zero		1


	//   ....[13]....
        /*015c*/ 	.word	0x00001dd0
        /*0160*/ 	.word	0x00000005
        /*0164*/ 	.word	0x00000000
        /*0168*/ 	.short	0x010a
        /*016a*/ 	.byte	0x3f
	.zero		1


	//   ....[14]....
        /*016c*/ 	.word	0x000024f0
        /*0170*/ 	.word	0x00000005
        /*0174*/ 	.word	0x00000000
        /*0178*/ 	.short	0x0101
        /*017a*/ 	.byte	0x3f
	.zero		1


	//   ....[15]....
        /*017c*/ 	.word	0x000026d0
        /*0180*/ 	.word	0x00000003
        /*0184*/ 	.word	0x00000000
        /*0188*/ 	.short	0x0101
        /*018a*/ 	.byte	0x3f
	.zero		1


	//   ....[16]....
        /*018c*/ 	.word	0x00005fc0
        /*0190*/ 	.word	0x00000014
        /*0194*/ 	.word	0x00000020
        /*0198*/ 	.short	0x010a
        /*019a*/ 	.byte	0x3f
	.zero		1


	//   ....[17]....
        /*019c*/ 	.word	0x00006440
        /*01a0*/ 	.word	0x00000005
        /*01a4*/ 	.word	0x00000058
        /*01a8*/ 	.short	0x0101
        /*01aa*/ 	.byte	0x3f
	.zero		1


	//   ....[18]....
        /*01ac*/ 	.word	0x00006b60
        /*01b0*/ 	.word	0x00000007
        /*01b4*/ 	.word	0x00000000
        /*01b8*/ 	.short	0x010a
        /*01ba*/ 	.byte	0x3f
	.zero		1


	//   ....[19]....
        /*01bc*/ 	.word	0x00006be0
        /*01c0*/ 	.word	0x00000008
        /*01c4*/ 	.word	0x00000000
        /*01c8*/ 	.short	0x010a
        /*01ca*/ 	.byte	0x3f
	.zero		1


	//   ....[20]....
        /*01cc*/ 	.word	0x00006c70
        /*01d0*/ 	.word	0x0000000b
        /*01d4*/ 	.word	0x00000000
        /*01d8*/ 	.short	0x010a
        /*01da*/ 	.byte	0x3f
	.zero		1


	//   ....[21]....
        /*01dc*/ 	.word	0x00006d00
        /*01e0*/ 	.word	0x00000003
        /*01e4*/ 	.word	0x00000000
        /*01e8*/ 	.short	0x010a
        /*01ea*/ 	.byte	0x3f
	.zero		1


	//   ....[22]....
        /*01ec*/ 	.word	0x00006d60
        /*01f0*/ 	.word	0x00000003
        /*01f4*/ 	.word	0x00000000
        /*01f8*/ 	.short	0x010a
        /*01fa*/ 	.byte	0x3f
	.zero		1


	//   ....[23]....
        /*01fc*/ 	.word	0x00006db0
        /*0200*/ 	.word	0x00000005
        /*0204*/ 	.word	0x00000000
        /*0208*/ 	.short	0x010a
        /*020a*/ 	.byte	0x3f
	.zero		1


	//   ....[24]....
        /*020c*/ 	.word	0x00006e80
        /*0210*/ 	.word	0x00000014
        /*0214*/ 	.word	0x00000020
        /*0218*/ 	.short	0x010a
        /*021a*/ 	.byte	0x3f
	.zero		1


	//   ....[25]....
        /*021c*/ 	.word	0x00006f50
        /*0220*/ 	.word	0x00000007
        /*0224*/ 	.word	0x00000000
        /*0228*/ 	.short	0x010a
        /*022a*/ 	.byte	0x3f
	.zero		1


	//   ....[26]....
        /*022c*/ 	.word	0x00006fa0
        /*0230*/ 	.word	0x00000008
        /*0234*/ 	.word	0x00000000
        /*0238*/ 	.short	0x010a
        /*023a*/ 	.byte	0x3f
	.zero		1


	//   ....[27]....
        /*023c*/ 	.word	0x00006ff0
        /*0240*/ 	.word	0x0000000b
        /*0244*/ 	.word	0x00000000
        /*0248*/ 	.short	0x010a
        /*024a*/ 	.byte	0x3f
	.zero		1


	//----- nvinfo : EIATTR_NUM_MBARRIERS
	.align		4
.L_35:
        /*024c*/ 	.byte	0x03, 0x38
        /*024e*/ 	.short	0x000a


	//----- nvinfo : EIATTR_EXIT_INSTR_OFFSETS
	.align		4
        /*0250*/ 	.byte	0x04, 0x1c
        /*0252*/ 	.short	(.L_37 - .L_36)


	//   ....[0]....
.L_36:
        /*0254*/ 	.word	0x00000950


	//   ....[1]....
        /*0258*/ 	.word	0x00001160


	//   ....[2]....
        /*025c*/ 	.word	0x000056d0


	//   ....[3]....
        /*0260*/ 	.word	0x00005c30


	//   ....[4]....
        /*0264*/ 	.word	0x00006d50


	//----- nvinfo : EIATTR_MAX_THREADS
	.align		4
.L_37:
        /*0268*/ 	.byte	0x04, 0x05
        /*026a*/ 	.short	(.L_39 - .L_38)
.L_38:
        /*026c*/ 	.word	0x00000180
        /*0270*/ 	.word	0x00000001
        /*0274*/ 	.word	0x00000001


	//----- nvinfo : EIATTR_CRS_STACK_SIZE
	.align		4
.L_39:
        /*0278*/ 	.byte	0x04, 0x1e
        /*027a*/ 	.short	(.L_41 - .L_40)
.L_40:
        /*027c*/ 	.word	0x00000000


	//----- nvinfo : EIATTR_CBANK_PARAM_SIZE
	.align		4
.L_41:
        /*0280*/ 	.byte	0x03, 0x19
        /*0282*/ 	.short	0x0470


	//----- nvinfo : EIATTR_PARAM_CBANK
	.align		4
        /*0284*/ 	.byte	0x04, 0x0a
        /*0286*/ 	.short	(.L_43 - .L_42)
	.align		4
.L_42:
        /*0288*/ 	.word	index@(.nv.constant0._ZN7cutlass13device_kernelINS_4gemm6kernel13GemmUniversalIN4cute5tupleIJiiiiEEENS1_10collective13CollectiveMmaINS1_34MainloopSm90TmaGmmaWarpSpecializedILi4ENS5_IJNS4_1CILi2EEENSA_ILi1EEESC_EEENS1_35KernelTmaWarpSpecializedCooperativeEEENS5_IJNSA_ILi192EEENSA_ILi32EEENSA_ILi128EEEEEENS_10bfloat16_tENS5_IJlSC_lEEESK_SL_NS4_8TiledMMAINS4_8MMA_AtomIJNS4_4SM904GMMA27MMA_64x32x16_F32BF16BF16_SSILNSP_5MajorE0ELSR_0ELNSP_7ScaleInE1ELSS_1EEEEEENS4_6LayoutISD_NS5_IJSC_NSA_ILi0EEESW_EEEEENS5_IJNS4_10UnderscoreESZ_SZ_EEEEENS4_13SM90_TMA_LOADENS4_14ComposedLayoutINS4_7SwizzleILi3ELi4ELi3EEENS4_18smem_ptr_flag_bitsILi16EEENSV_INS5_IJNSA_ILi8EEENSA_ILi64EEEEEENS5_IJS19_SC_EEEEEEEvNS4_8identityENS4_23SM90_TMA_LOAD_MULTICASTES1D_vS1E_EENS_8epilogue10collective6detail29Sm90TmaWarpSpecializedAdapterINS1I_15DefaultEpilogueISK_SL_SL_NS1H_6thread17LinearCombinationISK_Li1EffLNS1M_9ScaleType4KindE0ELNS_15FloatRoundStyleE2ESK_EENS1_15EpilogueDefaultEEEEEvvEEEEvNT_6ParamsE)
        /*028c*/ 	.short	0x0210
        /*028e*/ 	.short	0x0470


	//----- nvinfo : EIATTR_SW_WAR
	.align		4
.L_43:
        /*0290*/ 	.byte	0x04, 0x36
        /*0292*/ 	.short	(.L_45 - .L_44)
.L_44:
        /*0294*/ 	.word	0x00000008
.L_45:


//--------------------- .nv.callgraph             --------------------------
	.section	.nv.callgraph,"",@"SHT_CUDA_CALLGRAPH"
	.align	4
	.sectionentsize	8
	.align		4
        /*0000*/ 	.word	0x00000000
	.align		4
        /*0004*/ 	.word	0xffffffff
	.align		4
        /*0008*/ 	.word	index@(_ZN7cutlass13device_kernelINS_4gemm6kernel13GemmUniversalIN4cute5tupleIJiiiiEEENS1_10collective13CollectiveMmaINS1_34MainloopSm90TmaGmmaWarpSpecializedILi4ENS5_IJNS4_1CILi2EEENSA_ILi1EEESC_EEENS1_35KernelTmaWarpSpecializedCooperativeEEENS5_IJNSA_ILi192EEENSA_ILi32EEENSA_ILi128EEEEEENS_10bfloat16_tENS5_IJlSC_lEEESK_SL_NS4_8TiledMMAINS4_8MMA_AtomIJNS4_4SM904GMMA27MMA_64x32x16_F32BF16BF16_SSILNSP_5MajorE0ELSR_0ELNSP_7ScaleInE1ELSS_1EEEEEENS4_6LayoutISD_NS5_IJSC_NSA_ILi0EEESW_EEEEENS5_IJNS4_10UnderscoreESZ_SZ_EEEEENS4_13SM90_TMA_LOADENS4_14ComposedLayoutINS4_7SwizzleILi3ELi4ELi3EEENS4_18smem_ptr_flag_bitsILi16EEENSV_INS5_IJNSA_ILi8EEENSA_ILi64EEEEEENS5_IJS19_SC_EEEEEEEvNS4_8identityENS4_23SM90_TMA_LOAD_MULTICASTES1D_vS1E_EENS_8epilogue10collective6detail29Sm90TmaWarpSpecializedAdapterINS1I_15DefaultEpilogueISK_SL_SL_NS1H_6thread17LinearCombinationISK_Li1EffLNS1M_9ScaleType4KindE0ELNS_15FloatRoundStyleE2ESK_EENS1_15EpilogueDefaultEEEEEvvEEEEvNT_6ParamsE)
	.align		4
        /*000c*/ 	.word	index@(__assertfail)
	.align		4
        /*0010*/ 	.word	0x00000000
	.align		4
        /*0014*/ 	.word	0xfffffffe
	.align		4
        /*0018*/ 	.word	0x00000000
	.align		4
        /*001c*/ 	.word	0xfffffffd
	.align		4
        /*0020*/ 	.word	0x00000000
	.align		4
        /*0024*/ 	.word	0xfffffffc


//--------------------- .nv.constant4             --------------------------
	.section	.nv.constant4,"a",@progbits
	.align	8
	.align		8
.nv.constant4:
        /*0000*/ 	.dword	__assertfail
	.align		8
        /*0008*/ 	.dword	__unnamed_1
	.align		8
        /*0010*/ 	.dword	_ZN40_INTERNAL_5d8e819d_4_k_cu_c532079b_109604cuda3std3__45__cpo5beginE
	.align		8
        /*0018*/ 	.dword	_ZN40_INTERNAL_5d8e819d_4_k_cu_c532079b_109604cuda3std3__45__cpo3endE
	.align		8
        /*0020*/ 	.dword	_ZN40_INTERNAL_5d8e819d_4_k_cu_c532079b_109604cuda3std3__45__cpo6cbeginE
	.align		8
        /*0028*/ 	.dword	_ZN40_INTERNAL_5d8e819d_4_k_cu_c532079b_109604cuda3std3__45__cpo4cendE
	.align		8
        /*0030*/ 	.dword	_ZN40_INTERNAL_5d8e819d_4_k_cu_c532079b_109604cuda3std3__442_GLOBAL__N__5d8e819d_4_k_cu_c532079b_109606ignoreE
	.align		8
        /*0038*/ 	.dword	_ZN40_INTERNAL_5d8e819d_4_k_cu_c532079b_109604cuda3std3__419piecewise_constructE
	.align		8
        /*0040*/ 	.dword	_ZN40_INTERNAL_5d8e819d_4_k_cu_c532079b_109604cuda3std3__48in_placeE
	.align		8
        /*0048*/ 	.dword	_ZN40_INTERNAL_5d8e819d_4_k_cu_c532079b_109604cuda3std6ranges3__45__cpo4swapE
	.align		8
        /*0050*/ 	.dword	_ZN40_INTERNAL_5d8e819d_4_k_cu_c532079b_109604cuda3std6ranges3__45__cpo9iter_moveE
	.align		8
        /*0058*/ 	.dword	_ZN40_INTERNAL_5d8e819d_4_k_cu_c532079b_109604cute7productE
	.align		8
        /*0060*/ 	.dword	_ZN40_INTERNAL_5d8e819d_4_k_cu_c532079b_109604cute1_E
	.align		8
        /*0068*/ 	.dword	$str$22
	.align		8
        /*0070*/ 	.dword	$str$23


//--------------------- .text._ZN7cutlass13device_kernelINS_4gemm6kernel13GemmUniversalIN4cute5tupleIJiiiiEEENS1_10collective13CollectiveMmaINS1_34MainloopSm90TmaGmmaWarpSpecializedILi4ENS5_IJNS4_1CILi2EEENSA_ILi1EEESC_EEENS1_35KernelTmaWarpSpecializedCooperativeEEENS5_IJNSA_ILi192EEENSA_ILi32EEENSA_ILi128EEEEEENS_10bfloat16_tENS5_IJlSC_lEEESK_SL_NS4_8TiledMMAINS4_8MMA_AtomIJNS4_4SM904GMMA27MMA_64x32x16_F32BF16BF16_SSILNSP_5MajorE0ELSR_0ELNSP_7ScaleInE1ELSS_1EEEEEENS4_6LayoutISD_NS5_IJSC_NSA_ILi0EEESW_EEEEENS5_IJNS4_10UnderscoreESZ_SZ_EEEEENS4_13SM90_TMA_LOADENS4_14ComposedLayoutINS4_7SwizzleILi3ELi4ELi3EEENS4_18smem_ptr_flag_bitsILi16EEENSV_INS5_IJNSA_ILi8EEENSA_ILi64EEEEEENS5_IJS19_SC_EEEEEEEvNS4_8identityENS4_23SM90_TMA_LOAD_MULTICASTES1D_vS1E_EENS_8epilogue10collective6detail29Sm90TmaWarpSpecializedAdapterINS1I_15DefaultEpilogueISK_SL_SL_NS1H_6thread17LinearCombinationISK_Li1EffLNS1M_9ScaleType4KindE0ELNS_15FloatRoundStyleE2ESK_EENS1_15EpilogueDefaultEEEEEvvEEEEvNT_6ParamsE --------------------------
	.section	.text._ZN7cutlass13device_kernelINS_4gemm6kernel13GemmUniversalIN4cute5tupleIJiiiiEEENS1_10collective13CollectiveMmaINS1_34MainloopSm90TmaGmmaWarpSpecializedILi4ENS5_IJNS4_1CILi2EEENSA_ILi1EEESC_EEENS1_35KernelTmaWarpSpecializedCooperativeEEENS5_IJNSA_ILi192EEENSA_ILi32EEENSA_ILi128EEEEEENS_10bfloat16_tENS5_IJlSC_lEEESK_SL_NS4_8TiledMMAINS4_8MMA_AtomIJNS4_4SM904GMMA27MMA_64x32x16_F32BF16BF16_SSILNSP_5MajorE0ELSR_0ELNSP_7ScaleInE1ELSS_1EEEEEENS4_6LayoutISD_NS5_IJSC_NSA_ILi0EEESW_EEEEENS5_IJNS4_10UnderscoreESZ_SZ_EEEEENS4_13SM90_TMA_LOADENS4_14ComposedLayoutINS4_7SwizzleILi3ELi4ELi3EEENS4_18smem_ptr_flag_bitsILi16EEENSV_INS5_IJNSA_ILi8EEENSA_ILi64EEEEEENS5_IJS19_SC_EEEEEEEvNS4_8identityENS4_23SM90_TMA_LOAD_MULTICASTES1D_vS1E_EENS_8epilogue10collective6detail29Sm90TmaWarpSpecializedAdapterINS1I_15DefaultEpilogueISK_SL_SL_NS1H_6thread17LinearCombinationISK_Li1EffLNS1M_9ScaleType4KindE0ELNS_15FloatRoundStyleE2ESK_EENS1_15EpilogueDefaultEEEEEvvEEEEvNT_6ParamsE,"ax",@progbits
	.align	128
.text._ZN7cutlass13device_kernelINS_4gemm6kernel13GemmUniversalIN4cute5tupleIJiiiiEEENS1_10collective13CollectiveMmaINS1_34MainloopSm90TmaGmmaWarpSpecializedILi4ENS5_IJNS4_1CILi2EEENSA_ILi1EEESC_EEENS1_35KernelTmaWarpSpecializedCooperativeEEENS5_IJNSA_ILi192EEENSA_ILi32EEENSA_ILi128EEEEEENS_10bfloat16_tENS5_IJlSC_lEEESK_SL_NS4_8TiledMMAINS4_8MMA_AtomIJNS4_4SM904GMMA27MMA_64x32x16_F32BF16BF16_SSILNSP_5MajorE0ELSR_0ELNSP_7ScaleInE1ELSS_1EEEEEENS4_6LayoutISD_NS5_IJSC_NSA_ILi0EEESW_EEEEENS5_IJNS4_10UnderscoreESZ_SZ_EEEEENS4_13SM90_TMA_LOADENS4_14ComposedLayoutINS4_7SwizzleILi3ELi4ELi3EEENS4_18smem_ptr_flag_bitsILi16EEENSV_INS5_IJNSA_ILi8EEENSA_ILi64EEEEEENS5_IJS19_SC_EEEEEEEvNS4_8identityENS4_23SM90_TMA_LOAD_MULTICASTES1D_vS1E_EENS_8epilogue10collective6detail29Sm90TmaWarpSpecializedAdapterINS1I_15DefaultEpilogueISK_SL_SL_NS1H_6thread17LinearCombinationISK_Li1EffLNS1M_9ScaleType4KindE0ELNS_15FloatRoundStyleE2ESK_EENS1_15EpilogueDefaultEEEEEvvEEEEvNT_6ParamsE:
        .type           _ZN7cutlass13device_kernelINS_4gemm6kernel13GemmUniversalIN4cute5tupleIJiiiiEEENS1_10collective13CollectiveMmaINS1_34MainloopSm90TmaGmmaWarpSpecializedILi4ENS5_IJNS4_1CILi2EEENSA_ILi1EEESC_EEENS1_35KernelTmaWarpSpecializedCooperativeEEENS5_IJNSA_ILi192EEENSA_ILi32EEENSA_ILi128EEEEEENS_10bfloat16_tENS5_IJlSC_lEEESK_SL_NS4_8TiledMMAINS4_8MMA_AtomIJNS4_4SM904GMMA27MMA_64x32x16_F32BF16BF16_SSILNSP_5MajorE0ELSR_0ELNSP_7ScaleInE1ELSS_1EEEEEENS4_6LayoutISD_NS5_IJSC_NSA_ILi0EEESW_EEEEENS5_IJNS4_10UnderscoreESZ_SZ_EEEEENS4_13SM90_TMA_LOADENS4_14ComposedLayoutINS4_7SwizzleILi3ELi4ELi3EEENS4_18smem_ptr_flag_bitsILi16EEENSV_INS5_IJNSA_ILi8EEENSA_ILi64EEEEEENS5_IJS19_SC_EEEEEEEvNS4_8identityENS4_23SM90_TMA_LOAD_MULTICASTES1D_vS1E_EENS_8epilogue10collective6detail29Sm90TmaWarpSpecializedAdapterINS1I_15DefaultEpilogueISK_SL_SL_NS1H_6thread17LinearCombinationISK_Li1EffLNS1M_9ScaleType4KindE0ELNS_15FloatRoundStyleE2ESK_EENS1_15EpilogueDefaultEEEEEvvEEEEvNT_6ParamsE,@function
        .size           _ZN7cutlass13device_kernelINS_4gemm6kernel13GemmUniversalIN4cute5tupleIJiiiiEEENS1_10collective13CollectiveMmaINS1_34MainloopSm90TmaGmmaWarpSpecializedILi4ENS5_IJNS4_1CILi2EEENSA_ILi1EEESC_EEENS1_35KernelTmaWarpSpecializedCooperativeEEENS5_IJNSA_ILi192EEENSA_ILi32EEENSA_ILi128EEEEEENS_10bfloat16_tENS5_IJlSC_lEEESK_SL_NS4_8TiledMMAINS4_8MMA_AtomIJNS4_4SM904GMMA27MMA_64x32x16_F32BF16BF16_SSILNSP_5MajorE0ELSR_0ELNSP_7ScaleInE1ELSS_1EEEEEENS4_6LayoutISD_NS5_IJSC_NSA_ILi0EEESW_EEEEENS5_IJNS4_10UnderscoreESZ_SZ_EEEEENS4_13SM90_TMA_LOADENS4_14ComposedLayoutINS4_7SwizzleILi3ELi4ELi3EEENS4_18smem_ptr_flag_bitsILi16EEENSV_INS5_IJNSA_ILi8EEENSA_ILi64EEEEEENS5_IJS19_SC_EEEEEEEvNS4_8identityENS4_23SM90_TMA_LOAD_MULTICASTES1D_vS1E_EENS_8epilogue10collective6detail29Sm90TmaWarpSpecializedAdapterINS1I_15DefaultEpilogueISK_SL_SL_NS1H_6thread17LinearCombinationISK_Li1EffLNS1M_9ScaleType4KindE0ELNS_15FloatRoundStyleE2ESK_EENS1_15EpilogueDefaultEEEEEvvEEEEvNT_6ParamsE,(.L_x_131 - _ZN7cutlass13device_kernelINS_4gemm6kernel13GemmUniversalIN4cute5tupleIJiiiiEEENS1_10collective13CollectiveMmaINS1_34MainloopSm90TmaGmmaWarpSpecializedILi4ENS5_IJNS4_1CILi2EEENSA_ILi1EEESC_EEENS1_35KernelTmaWarpSpecializedCooperativeEEENS5_IJNSA_ILi192EEENSA_ILi32EEENSA_ILi128EEEEEENS_10bfloat16_tENS5_IJlSC_lEEESK_SL_NS4_8TiledMMAINS4_8MMA_AtomIJNS4_4SM904GMMA27MMA_64x32x16_F32BF16BF16_SSILNSP_5MajorE0ELSR_0ELNSP_7ScaleInE1ELSS_1EEEEEENS4_6LayoutISD_NS5_IJSC_NSA_ILi0EEESW_EEEEENS5_IJNS4_10UnderscoreESZ_SZ_EEEEENS4_13SM90_TMA_LOADENS4_14ComposedLayoutINS4_7SwizzleILi3ELi4ELi3EEENS4_18smem_ptr_flag_bitsILi16EEENSV_INS5_IJNSA_ILi8EEENSA_ILi64EEEEEENS5_IJS19_SC_EEEEEEEvNS4_8identityENS4_23SM90_TMA_LOAD_MULTICASTES1D_vS1E_EENS_8epilogue10collective6detail29Sm90TmaWarpSpecializedAdapterINS1I_15DefaultEpilogueISK_SL_SL_NS1H_6thread17LinearCombinationISK_Li1EffLNS1M_9ScaleType4KindE0ELNS_15FloatRoundStyleE2ESK_EENS1_15EpilogueDefaultEEEEEvvEEEEvNT_6ParamsE)
        .other          _ZN7cutlass13device_kernelINS_4gemm6kernel13GemmUniversalIN4cute5tupleIJiiiiEEENS1_10collective13CollectiveMmaINS1_34MainloopSm90TmaGmmaWarpSpecializedILi4ENS5_IJNS4_1CILi2EEENSA_ILi1EEESC_EEENS1_35KernelTmaWarpSpecializedCooperativeEEENS5_IJNSA_ILi192EEENSA_ILi32EEENSA_ILi128EEEEEENS_10bfloat16_tENS5_IJlSC_lEEESK_SL_NS4_8TiledMMAINS4_8MMA_AtomIJNS4_4SM904GMMA27MMA_64x32x16_F32BF16BF16_SSILNSP_5MajorE0ELSR_0ELNSP_7ScaleInE1ELSS_1EEEEEENS4_6LayoutISD_NS5_IJSC_NSA_ILi0EEESW_EEEEENS5_IJNS4_10UnderscoreESZ_SZ_EEEEENS4_13SM90_TMA_LOADENS4_14ComposedLayoutINS4_7SwizzleILi3ELi4ELi3EEENS4_18smem_ptr_flag_bitsILi16EEENSV_INS5_IJNSA_ILi8EEENSA_ILi64EEEEEENS5_IJS19_SC_EEEEEEEvNS4_8identityENS4_23SM90_TMA_LOAD_MULTICASTES1D_vS1E_EENS_8epilogue10collective6detail29Sm90TmaWarpSpecializedAdapterINS1I_15DefaultEpilogueISK_SL_SL_NS1H_6thread17LinearCombinationISK_Li1EffLNS1M_9ScaleType4KindE0ELNS_15FloatRoundStyleE2ESK_EENS1_15EpilogueDefaultEEEEEvvEEEEvNT_6ParamsE,@"STO_CUDA_ENTRY STV_DEFAULT"
_ZN7cutlass13device_kernelINS_4gemm6kernel13GemmUniversalIN4cute5tupleIJiiiiEEENS1_10collective13CollectiveMmaINS1_34MainloopSm90TmaGmmaWarpSpecializedILi4ENS5_IJNS4_1CILi2EEENSA_ILi1EEESC_EEENS1_35KernelTmaWarpSpecializedCooperativeEEENS5_IJNSA_ILi192EEENSA_ILi32EEENSA_ILi128EEEEEENS_10bfloat16_tENS5_IJlSC_lEEESK_SL_NS4_8TiledMMAINS4_8MMA_AtomIJNS4_4SM904GMMA27MMA_64x32x16_F32BF16BF16_SSILNSP_5MajorE0ELSR_0ELNSP_7ScaleInE1ELSS_1EEEEEENS4_6LayoutISD_NS5_IJSC_NSA_ILi0EEESW_EEEEENS5_IJNS4_10UnderscoreESZ_SZ_EEEEENS4_13SM90_TMA_LOADENS4_14ComposedLayoutINS4_7SwizzleILi3ELi4ELi3EEENS4_18smem_ptr_flag_bitsILi16EEENSV_INS5_IJNSA_ILi8EEENSA_ILi64EEEEEENS5_IJS19_SC_EEEEEEEvNS4_8identityENS4_23SM90_TMA_LOAD_MULTICASTES1D_vS1E_EENS_8epilogue10collective6detail29Sm90TmaWarpSpecializedAdapterINS1I_15DefaultEpilogueISK_SL_SL_NS1H_6thread17LinearCombinationISK_Li1EffLNS1M_9ScaleType4KindE0ELNS_15FloatRoundStyleE2ESK_EENS1_15EpilogueDefaultEEEEEvvEEEEvNT_6ParamsE:
[----:B------:R-:W0:Y:S01]  /*0000*/  LDC R1, c[0x0][0x28] ;  /* 0x00000a00ff017b82 */ /* 0x000e220000000800 */
[----:B------:R-:W1:Y:S01]  /*0010*/  S2R R18, SR_TID.X ;  /* 0x0000000000127919 */ /* 0x000e620000002100 */
[----:B------:R-:W-:Y:S01]  /*0020*/  ELECT P0, URZ, PT ;  /* 0x00000000003f782f */ /* 0x000fe20003800000 */
[----:B------:R-:W-:Y:S01]  /*0030*/  BSSY B0, `(.L_x_0) ;  /* 0x000000f000007945 */ /* 0x000fe20003800000 */
[--C-:B-1----:R-:W-:Y:S02]  /*0040*/  SHF.R.U32.HI R0, RZ, 0x5, R18.reuse ;  /* 0x00000005ff007819 */ /* 0x102fe40000011612 */
[----:B------:R-:W-:-:S03]  /*0050*/  SHF.R.U32.HI R3, RZ, 0x7, R18 ;  /* 0x00000007ff037819 */ /* 0x000fc60000011612 */
[----:B------:R-:W1:Y:S04]  /*0060*/  SHFL.IDX PT, R2, R0, RZ, 0x1f ;  /* 0x00001fff00027589 */ /* 0x000e6800000e0000 */
[----:B------:R2:W3:Y:S01]  /*0070*/  SHFL.IDX PT, R5, R3, RZ, 0x1f ;  /* 0x00001fff03057589 */ /* 0x0004e200000e0000 */
[----:B-1----:R-:W-:-:S13]  /*0080*/  ISETP.NE.OR P0, PT, R2, RZ, !P0 ;  /* 0x000000ff0200720c */ /* 0x002fda0004705670 */
[----:B0-23--:R-:W-:Y:S05]  /*0090*/  @P0 BRA `(.L_x_1) ;  /* 0x0000000000200947 */ /* 0x00dfea0003800000 */
[----:B------:R-:W-:Y:S02]  /*00a0*/  ULDC.64 UR4, c[0x0][0x198] ;  /* 0x0000660000047ab9 */ /* 0x000fe40000000a00 */
[----:B------:R-:W-:Y:S02]  /*00b0*/  UIADD3 UR6, UP0, UR4, 0xf0, URZ ;  /* 0x000000f004067890 */ /* 0x000fe4000ff1e03f */
[----:B------:R-:W-:Y:S02]  /*00c0*/  UIADD3 UR4, UP1, UR4, 0x1f0, URZ ;  /* 0x000001f004047890 */ /* 0x000fe4000ff3e03f */
[----:B------:R-:W-:Y:S02]  /*00d0*/  UIADD3.X UR7, URZ, UR5, URZ, UP0, !UPT ;  /* 0x000000053f077290 */ /* 0x000fe400087fe43f */
[----:B------:R-:W-:-:S07]  /*00e0*/  UIADD3.X UR5, URZ, UR5, URZ, UP1, !UPT ;  /* 0x000000053f057290 */ /* 0x000fce0008ffe43f */
[----:B------:R0:W-:Y:S02]  /*00f0*/  UTMACCTL.PF [UR6] ;  /* 0x00000000060079b9 */ /* 0x0001e40008040000 */
[----:B------:R0:W-:Y:S02]  /*0100*/  UTMACCTL.PF [UR4] ;  /* 0x00000000040079b9 */ /* 0x0001e40008040000 */
[----:B0-----:R-:W-:Y:S01]  /*0110*/  NOP ;  /* 0x0000000000007918 */ /* 0x001fe20000000000 */
.L_x_1:
[----:B------:R-:W-:Y:S05]  /*0120*/  BSYNC B0 ;  /* 0x0000000000007941 */ /* 0x000fea0003800000 */
.L_x_0:
[----:B------:R-:W0:Y:S02]  /*0130*/  SHFL.IDX PT, R3, R0, RZ, 0x1f ;  /* 0x00001fff00037589 */ /* 0x000e2400000e0000 */
[----:B0-----:R-:W-:-:S13]  /*0140*/  ISETP.NE.AND P0, PT, R3, RZ, PT ;  /* 0x000000ff0300720c */ /* 0x001fda0003f05270 */
[----:B------:R-:W-:Y:S05]  /*0150*/  @P0 BRA `(.L_x_2) ;  /* 0x0000000000580947 */ /* 0x000fea0003800000 */
[----:B------:R-:W0:Y:S01]  /*0160*/  S2UR UR8, SR_CgaCtaId ;  /* 0x00000000000879c3 */ /* 0x000e220000008800 */
[----:B------:R-:W-:Y:S01]  /*0170*/  UMOV UR4, 0x400 ;  /* 0x0000040000047882 */ /* 0x000fe20000000000 */
[----:B------:R-:W-:Y:S01]  /*0180*/  UMOV UR5, 0x1 ;  /* 0x0000000100057882 */ /* 0x000fe20000000000 */
[----:B------:R-:W-:Y:S01]  /*0190*/  UMOV UR6, 0x4 ;  /* 0x0000000400067882 */ /* 0x000fe20000000000 */
[----:B------:R-:W-:Y:S01]  /*01a0*/  ELECT P0, URZ, PT ;  /* 0x00000000003f782f */ /* 0x000fe20003800000 */
[----:B------:R-:W-:-:S04]  /*01b0*/  UIADD3 UR6, -UR6, 0x100000, URZ ;  /* 0x0010000006067890 */ /* 0x000fc8000fffe13f */
[----:B------:R-:W-:Y:S02]  /*01c0*/  USHF.L.U32 UR7, UR6, 0xb, URZ ;  /* 0x0000000b06077899 */ /* 0x000fe4000800063f */
[----:B------:R-:W-:Y:S02]  /*01d0*/  USHF.L.U32 UR6, UR6, 0x1, URZ ;  /* 0x0000000106067899 */ /* 0x000fe4000800063f */
[----:B0-----:R-:W-:Y:S02]  /*01e0*/  ULEA UR8, UR8, UR4, 0x18 ;  /* 0x0000000408087291 */ /* 0x001fe4000f8ec03f */
[----:B------:R-:W-:-:S04]  /*01f0*/  UIADD3 UR4, -UR5, 0x100000, URZ ;  /* 0x0010000005047890 */ /* 0x000fc8000fffe13f */
[----:B------:R-:W-:Y:S02]  /*0200*/  USHF.L.U32 UR5, UR4, 0xb, URZ ;  /* 0x0000000b04057899 */ /* 0x000fe4000800063f */
[----:B------:R-:W-:Y:S01]  /*0210*/  USHF.L.U32 UR4, UR4, 0x1, URZ ;  /* 0x0000000104047899 */ /* 0x000fe2000800063f */
[----:B------:R-:W0:Y:S11]  /*0220*/  FENCE.VIEW.ASYNC.S ;  /* 0x00000000000073c6 */ /* 0x000e360000000000 */
[----:B0-----:R0:W1:Y:S01]  /*0230*/  SYNCS.EXCH.64 URZ, [UR8], UR4 ;  /* 0x00000004083f75b2 */ /* 0x0010620008000100 */
[----:B------:R0:W2:Y:S01]  /*0240*/  SYNCS.EXCH.64 URZ, [UR8+0x20], UR6 ;  /* 0x00002006083f75b2 */ /* 0x0000a20008000100 */
[----:B------:R0:W3:Y:S01]  /*0250*/  SYNCS.EXCH.64 URZ, [UR8+0x8], UR4 ;  /* 0x00000804083f75b2 */ /* 0x0000e20008000100 */
[----:B------:R0:W4:Y:S01]  /*0260*/  SYNCS.EXCH.64 URZ, [UR8+0x28], UR6 ;  /* 0x00002806083f75b2 */ /* 0x0001220008000100 */
[----:B------:R0:W0:Y:S01]  /*0270*/  SYNCS.EXCH.64 URZ, [UR8+0x10], UR4 ;  /* 0x00001004083f75b2 */ /* 0x0000220008000100 */
[----:B------:R0:W0:Y:S01]  /*0280*/  SYNCS.EXCH.64 URZ, [UR8+0x30], UR6 ;  /* 0x00003006083f75b2 */ /* 0x0000220008000100 */
[----:B------:R0:W0:Y:S01]  /*0290*/  SYNCS.EXCH.64 URZ, [UR8+0x18], UR4 ;  /* 0x00001804083f75b2 */ /* 0x0000220008000100 */
[----:B------:R0:W0:Y:S01]  /*02a0*/  SYNCS.EXCH.64 URZ, [UR8+0x38], UR6 ;  /* 0x00003806083f75b2 */ /* 0x0000220008000100 */
[----:B------:R-:W-:Y:S01]  /*02b0*/  NOP ;  /* 0x0000000000007918 */ /* 0x000fe20000000000 */
.L_x_2:
[----:B------:R-:W-:Y:S01]  /*02c0*/  SHF.R.S32.HI R7, RZ, 0x1f, R18 ;  /* 0x0000001fff077819 */ /* 0x000fe20000011412 */
[----:B------:R-:W5:Y:S01]  /*02d0*/  SHFL.IDX PT, R0, R0, RZ, 0x1f ;  /* 0x00001fff00007589 */ /* 0x000f6200000e0000 */
[----:B0-----:R-:W0:Y:S01]  /*02e0*/  S2UR UR8, SR_CTAID.X ;  /* 0x00000000000879c3 */ /* 0x001e220000002500 */
[----:B------:R-:W-:Y:S02]  /*02f0*/  ELECT P0, URZ, PT ;  /* 0x00000000003f782f */ /* 0x000fe40003800000 */
[----:B------:R-:W-:Y:S01]  /*0300*/  LEA.HI R7, R7, R18, RZ, 0x7 ;  /* 0x0000001207077211 */ /* 0x000fe200078f38ff */
[----:B------:R-:W1:Y:S01]  /*0310*/  S2R R4, SR_CTAID.Y ;  /* 0x0000000000047919 */ /* 0x000e620000002600 */
[----:B------:R-:W-:Y:S01]  /*0320*/  SHF.R.S32.HI R8, RZ, 0x1f, R3 ;  /* 0x0000001fff087819 */ /* 0x000fe20000011403 */
[----:B------:R-:W-:Y:S01]  /*0330*/  ULDC UR4, c[0x0][0x150] ;  /* 0x0000540000047ab9 */ /* 0x000fe20000000800 */
[----:B------:R-:W-:Y:S01]  /*0340*/  LOP3.LUT R7, R7, 0xffffff80, RZ, 0xc0, !PT ;  /* 0xffffff8007077812 */ /* 0x000fe200078ec0ff */
[----:B------:R-:W-:Y:S01]  /*0350*/  NOP ;  /* 0x0000000000007918 */ /* 0x000fe20000000000 */
[----:B------:R-:W-:Y:S01]  /*0360*/  LEA.HI R8, R8, R3, RZ, 0x2 ;  /* 0x0000000308087211 */ /* 0x000fe200078f10ff */
[----:B------:R-:W2:Y:S01]  /*0370*/  LDC R10, c[0x0][0x144] ;  /* 0x00005100ff0a7b82 */ /* 0x000ea20000000800 */
[----:B------:R-:W-:Y:S01]  /*0380*/  NOP ;  /* 0x0000000000007918 */ /* 0x000fe20000000000 */
[----:B------:R-:W-:Y:S01]  /*0390*/  IMAD.IADD R6, R18, 0x1, -R7 ;  /* 0x0000000112067824 */ /* 0x000fe200078e0a07 */
[----:B------:R-:W-:Y:S01]  /*03a0*/  LOP3.LUT R8, R8, 0x3ffffffc, RZ, 0xc0, !PT ;  /* 0x3ffffffc08087812 */ /* 0x000fe200078ec0ff */
[----:B------:R-:W-:Y:S01]  /*03b0*/  IMAD.MOV.U32 R23, RZ, RZ, 0x1 ;  /* 0x00000001ff177424 */ /* 0x000fe200078e00ff */
[----:B------:R-:W-:-:S02]  /*03c0*/  ISETP.NE.AND P3, PT, R5, RZ, PT ;  /* 0x000000ff0500720c */ /* 0x000fc40003f65270 */
[----:B------:R-:W-:Y:S01]  /*03d0*/  SHF.R.S32.HI R7, RZ, 0x1f, R6 ;  /* 0x0000001fff077819 */ /* 0x000fe20000011406 */
[----:B------:R-:W-:Y:S01]  /*03e0*/  IMAD.IADD R8, R3, 0x1, -R8 ;  /* 0x0000000103087824 */ /* 0x000fe200078e0a08 */
[----:B------:R-:W3:Y:S02]  /*03f0*/  LDC R13, c[0x0][0x140] ;  /* 0x00005000ff0d7b82 */ /* 0x000ee40000000800 */
[----:B------:R-:W-:Y:S02]  /*0400*/  LEA.HI R7, R7, R6, RZ, 0x3 ;  /* 0x0000000607077211 */ /* 0x000fe400078f18ff */
[----:B-----5:R-:W-:Y:S02]  /*0410*/  ISETP.NE.OR P0, PT, R0, RZ, !P0 ;  /* 0x000000ff0000720c */ /* 0x020fe40004705670 */
[--C-:B------:R-:W-:Y:S02]  /*0420*/  SHF.R.S32.HI R0, RZ, 0x3, R7.reuse ;  /* 0x00000003ff007819 */ /* 0x100fe40000011407 */
[----:B------:R-:W-:-:S02]  /*0430*/  SHF.R.S32.HI R7, RZ, 0x1f, R7 ;  /* 0x0000001fff077819 */ /* 0x000fc40000011407 */
[----:B0-----:R-:W-:Y:S02]  /*0440*/  I2FP.F32.U32 R9, UR8 ;  /* 0x0000000800097c45 */ /* 0x001fe40008201000 */
[----:B------:R-:W-:-:S03]  /*0450*/  LEA.HI R7, R7, R0, RZ, 0x2 ;  /* 0x0000000007077211 */ /* 0x000fc600078f10ff */
[----:B------:R-:W-:Y:S01]  /*0460*/  FMUL R9, R9, UR4 ;  /* 0x0000000409097c20 */ /* 0x000fe20008400000 */
[----:B------:R-:W-:Y:S01]  /*0470*/  LOP3.LUT R7, R7, 0xfffffffc, RZ, 0xc0, !PT ;  /* 0xfffffffc07077812 */ /* 0x000fe200078ec0ff */
[----:B------:R-:W-:Y:S01]  /*0480*/  VOTEU.ALL UP0, P0 ;  /* 0x00000000003f7886 */ /* 0x000fe20000000000 */
[----:B-1----:R-:W-:Y:S01]  /*0490*/  I2FP.F32.U32 R3, R4 ;  /* 0x0000000400037245 */ /* 0x002fe20000201000 */
[----:B------:R-:W-:Y:S01]  /*04a0*/  ULDC UR4, c[0x0][0x154] ;  /* 0x0000550000047ab9 */ /* 0x000fe20000000800 */
[----:B------:R-:W-:Y:S01]  /*04b0*/  VOTEU.ALL UP1, P0 ;  /* 0x00000000003f7886 */ /* 0x000fe20000020000 */
[----:B------:R-:W0:Y:S01]  /*04c0*/  F2I.U32.TRUNC.NTZ R9, R9 ;  /* 0x0000000900097305 */ /* 0x000e22000020f000 */
[----:B------:R-:W-:Y:S01]  /*04d0*/  IMAD.IADD R7, R0, 0x1, -R7 ;  /* 0x0000000100077824 */ /* 0x000fe200078e0a07 */
[----:B------:R-:W1:Y:S01]  /*04e0*/  @!UP0 S2UR UR7, SR_CgaCtaId ;  /* 0x00000000000789c3 */ /* 0x000e620000008800 */
[----:B------:R-:W-:Y:S01]  /*04f0*/  FMUL R12, R3, UR4 ;  /* 0x00000004030c7c20 */ /* 0x000fe20008400000 */
[----:B------:R-:W-:Y:S01]  /*0500*/  UMOV UR4, 0x20 ;  /* 0x0000002000047882 */ /* 0x000fe20000000000 */
[----:B------:R-:W-:Y:S01]  /*0510*/  IMAD R8, R8, 0x4, R7 ;  /* 0x0000000408087824 */ /* 0x000fe200078e0207 */
[----:B------:R-:W-:Y:S01]  /*0520*/  @!UP0 UMOV UR6, 0x400 ;  /* 0x0000040000068882 */ /* 0x000fe20000000000 */
[----:B------:R-:W-:-:S04]  /*0530*/  @!UP0 UIADD3 UR4, -UR4, 0x100000, URZ ;  /* 0x0010000004048890 */ /* 0x000fc8000fffe13f */
[----:B------:R-:W-:Y:S02]  /*0540*/  @!UP0 USHF.L.U32 UR5, UR4, 0xb, URZ ;  /* 0x0000000b04058899 */ /* 0x000fe4000800063f */
[----:B------:R-:W-:Y:S01]  /*0550*/  @!UP0 USHF.L.U32 UR4, UR4, 0x1, URZ ;  /* 0x0000000104048899 */ /* 0x000fe2000800063f */
[----:B---3--:R-:W-:Y:S01]  /*0560*/  ISETP.EQ.U32.AND P2, PT, R13, 0x1, PT ;  /* 0x000000010d00780c */ /* 0x008fe20003f42070 */
[----:B------:R-:W3:Y:S01]  /*0570*/  F2I.U32.TRUNC.NTZ R12, R12 ;  /* 0x0000000c000c7305 */ /* 0x000ee2000020f000 */
[----:B------:R-:W-:Y:S01]  /*0580*/  LEA.HI R0, R8, R8, RZ, 0x1 ;  /* 0x0000000808007211 */ /* 0x000fe200078f08ff */
[----:B------:R-:W5:Y:S03]  /*0590*/  LDC R7, c[0x0][0x148] ;  /* 0x00005200ff077b82 */ /* 0x000f660000000800 */
[----:B------:R-:W-:Y:S01]  /*05a0*/  LOP3.LUT R11, R0, 0xfffffffe, RZ, 0xc0, !PT ;  /* 0xfffffffe000b7812 */ /* 0x000fe200078ec0ff */
[----:B0-----:R-:W-:Y:S01]  /*05b0*/  IMAD.MOV R15, RZ, RZ, -R9 ;  /* 0x000000ffff0f7224 */ /* 0x001fe200078e0a09 */
[----:B------:R-:W-:-:S03]  /*05c0*/  SHF.R.S32.HI R9, RZ, 0x1f, R2 ;  /* 0x0000001fff097819 */ /* 0x000fc60000011402 */
[----:B--2---:R-:W-:Y:S01]  /*05d0*/  IMAD R3, R10, R15, UR8 ;  /* 0x000000080a037e24 */ /* 0x004fe2000f8e020f */
[----:B------:R-:W-:Y:S01]  /*05e0*/  LEA.HI R9, R9, R2, RZ, 0x2 ;  /* 0x0000000209097211 */ /* 0x000fe200078f10ff */
[C---:B------:R-:W-:Y:S02]  /*05f0*/  IMAD.IADD R0, R8.reuse, 0x1, -R11 ;  /* 0x0000000108007824 */ /* 0x040fe400078e0a0b */
[----:B------:R-:W-:Y:S01]  /*0600*/  IMAD.SHL.U32 R11, R8, 0x4, RZ ;  /* 0x00000004080b7824 */ /* 0x000fe200078e00ff */
[----:B------:R-:W-:Y:S01]  /*0610*/  LOP3.LUT R9, R9, 0xfffffffc, RZ, 0xc0, !PT ;  /* 0xfffffffc09097812 */ /* 0x000fe200078ec0ff */
[----:B---3--:R-:W-:Y:S01]  /*0620*/  IMAD.MOV R24, RZ, RZ, -R12 ;  /* 0x000000ffff187224 */ /* 0x008fe200078e0a0c */
[----:B------:R-:W-:Y:S01]  /*0630*/  ISETP.NE.AND P4, PT, R0, R3, PT ;  /* 0x000000030000720c */ /* 0x000fe20003f85270 */
[----:B-1----:R-:W-:Y:S01]  /*0640*/  @!UP0 ULEA UR6, UR7, UR6, 0x18 ;  /* 0x0000000607068291 */ /* 0x002fe2000f8ec03f */
[----:B------:R-:W-:Y:S01]  /*0650*/  LOP3.LUT R22, R8, 0xc, R11, 0x78, !PT ;  /* 0x0000000c08167812 */ /* 0x000fe200078e780b */
[----:B------:R-:W-:Y:S01]  /*0660*/  IMAD.IADD R0, R2, 0x1, -R9 ;  /* 0x0000000102007824 */ /* 0x000fe200078e0a09 */
[----:B------:R-:W-:Y:S01]  /*0670*/  VOTEU.ALL UP0, P0 ;  /* 0x00000000003f7886 */ /* 0x000fe20000000000 */
[----:B------:R-:W-:Y:S01]  /*0680*/  LOP3.LUT P0, RZ, R6, 0x7, RZ, 0xc0, !PT ;  /* 0x0000000706ff7812 */ /* 0x000fe2000780c0ff */
[----:B------:R-:W-:-:S02]  /*0690*/  VIADD R6, R5, 0xffffffff ;  /* 0xffffffff05067836 */ /* 0x000fc40000000000 */
[----:B------:R-:W-:Y:S01]  /*06a0*/  ISETP.NE.AND P1, PT, R0, 0x3, PT ;  /* 0x000000030000780c */ /* 0x000fe20003f25270 */
[----:B-----5:R-:W-:Y:S01]  /*06b0*/  IMAD R9, R7, R24, R4 ;  /* 0x0000001807097224 */ /* 0x020fe200078e0204 */
[----:B------:R-:W-:Y:S02]  /*06c0*/  ISETP.LT.U32.AND P0, PT, R22, 0x2, !P0 ;  /* 0x000000021600780c */ /* 0x000fe40004701070 */
[----:B------:R-:W-:Y:S01]  /*06d0*/  ISETP.EQ.OR P1, PT, R0, RZ, !P1 ;  /* 0x000000ff0000720c */ /* 0x000fe20004f22670 */
[----:B------:R-:W0:Y:S02]  /*06e0*/  FENCE.VIEW.ASYNC.S ;  /* 0x00000000000073c6 */ /* 0x000e240000000000 */
[----:B0-----:R0:W1:Y:S01]  /*06f0*/  @!UP0 SYNCS.EXCH.64 URZ, [UR6+0x50], UR4 ;  /* 0x00005004063f85b2 */ /* 0x0010620008000100 */
[----:B------:R-:W-:Y:S02]  /*0700*/  @P4 LEA.HI R2, R22, R22, RZ, 0x1 ;  /* 0x0000001616024211 */ /* 0x000fe400078f08ff */
[----:B------:R-:W-:-:S02]  /*0710*/  ISETP.EQ.AND P1, PT, R5, RZ, P1 ;  /* 0x000000ff0500720c */ /* 0x000fc40000f22270 */
[----:B------:R-:W-:Y:S02]  /*0720*/  @P4 SHF.R.S32.HI R2, RZ, 0x1, R2 ;  /* 0x00000001ff024819 */ /* 0x000fe40000011402 */
[----:B------:R-:W-:Y:S02]  /*0730*/  ISETP.GE.U32.AND P6, PT, R6, 0x2, PT ;  /* 0x000000020600780c */ /* 0x000fe40003fc6070 */
[----:B------:R-:W-:Y:S02]  /*0740*/  @P4 ISETP.NE.AND P5, PT, R2, R9, PT ;  /* 0x000000090200420c */ /* 0x000fe40003fa5270 */
[----:B------:R-:W-:Y:S02]  /*0750*/  SEL R2, RZ, 0x1, !P0 ;  /* 0x00000001ff027807 */ /* 0x000fe40004000000 */
[----:B------:R-:W-:Y:S02]  /*0760*/  @P4 SEL R23, RZ, 0x1, P5 ;  /* 0x00000001ff174807 */ /* 0x000fe40002800000 */
[----:B------:R-:W-:Y:S01]  /*0770*/  SEL R19, RZ, 0x1, !P1 ;  /* 0x00000001ff137807 */ /* 0x000fe20004800000 */
[----:B------:R0:W2:Y:S01]  /*0780*/  @!UP1 SYNCS.EXCH.64 URZ, [UR6+0x58], UR4 ;  /* 0x00005804063f95b2 */ /* 0x0000a20008000100 */
[----:B------:R-:W-:Y:S01]  /*0790*/  LOP3.LUT R23, R23, R2, RZ, 0xc0, !PT ;  /* 0x0000000217177212 */ /* 0x000fe200078ec0ff */
[----:B------:R-:W-:Y:S01]  /*07a0*/  NOP ;  /* 0x0000000000007918 */ /* 0x000fe20000000000 */
[----:B------:R-:W-:Y:S01]  /*07b0*/  SEL R19, R19, 0x2, P6 ;  /* 0x0000000213137807 */ /* 0x000fe20003000000 */
[----:B------:R-:W-:Y:S06]  /*07c0*/  @!P2 BRA `(.L_x_3) ;  /* 0x000000000008a947 */ /* 0x000fec0003800000 */
[----:B-12-4-:R-:W-:Y:S01]  /*07d0*/  UCGABAR_ARV ;  /* 0x00000000000079c7 */ /* 0x016fe20008000000 */
[----:B------:R-:W-:Y:S05]  /*07e0*/  BRA `(.L_x_4) ;  /* 0x0000000000047947 */ /* 0x000fea0003800000 */
.L_x_3:
[----:B-12-4-:R-:W-:Y:S01]  /*07f0*/  NOP ;  /* 0x0000000000007918 */ /* 0x016fe20000000000 */
.L_x_4:
[----:B------:R-:W1:Y:S01]  /*0800*/  LDC R2, c[0x0][0x65c] ;  /* 0x00019700ff027b82 */ /* 0x000e620000000800 */
[----:B------:R-:W-:Y:S02]  /*0810*/  IMAD.U32 R8, RZ, RZ, UR8 ;  /* 0x00000008ff087e24 */ /* 0x000fe4000f8e00ff */
[----:B------:R-:W-:Y:S01]  /*0820*/  IMAD.MOV.U32 R9, RZ, RZ, RZ ;  /* 0x000000ffff097224 */ /* 0x000fe200078e00ff */
[----:B-1----:R-:W-:-:S04]  /*0830*/  ISETP.NE.AND P1, PT, R2, 0x1, PT ;  /* 0x000000010200780c */ /* 0x002fc80003f25270 */
[----:B------:R-:W-:-:S09]  /*0840*/  P2R R5, PR, RZ, 0x2 ;  /* 0x00000002ff057803 */ /* 0x000fd20000000000 */
[----:B------:R-:W1:Y:S01]  /*0850*/  @P1 LDC R17, c[0x0][0x10] ;  /* 0x00000400ff111b82 */ /* 0x000e620000000800 */
[----:B------:R-:W-:Y:S02]  /*0860*/  @P1 IMAD.MOV.U32 R5, RZ, RZ, RZ ;  /* 0x000000ffff051224 */ /* 0x000fe400078e00ff */
[----:B------:R-:W-:-:S05]  /*0870*/  @P1 IMAD.MOV.U32 R13, RZ, RZ, RZ ;  /* 0x000000ffff0d1224 */ /* 0x000fca00078e00ff */
[----:B------:R-:W2:Y:S01]  /*0880*/  @!P1 LDC R11, c[0x0][0xc] ;  /* 0x00000300ff0b9b82 */ /* 0x000ea20000000800 */
[----:B-1----:R-:W-:-:S04]  /*0890*/  @P1 IMAD.WIDE.U32 R16, R17, UR8, R4 ;  /* 0x0000000811101c25 */ /* 0x002fc8000f8e0004 */
[----:B------:R-:W-:Y:S02]  /*08a0*/  @P1 IMAD.IADD R17, R17, 0x1, R13 ;  /* 0x0000000111111824 */ /* 0x000fe400078e020d */
[----:B--2---:R-:W-:-:S04]  /*08b0*/  @!P1 IMAD.WIDE.U32 R8, R4, R11, R8 ;  /* 0x0000000b04089225 */ /* 0x004fc800078e0008 */
[----:B------:R-:W-:Y:S02]  /*08c0*/  @!P1 IMAD.MOV.U32 R16, RZ, RZ, R8 ;  /* 0x000000ffff109224 */ /* 0x000fe400078e0008 */
[----:B------:R-:W-:Y:S01]  /*08d0*/  @!P1 IMAD.MOV.U32 R17, RZ, RZ, R9 ;  /* 0x000000ffff119224 */ /* 0x000fe200078e0009 */
[----:B------:R-:W-:Y:S06]  /*08e0*/  @!P2 BRA `(.L_x_5) ;  /* 0x00000000000ca947 */ /* 0x000fec0003800000 */
[----:B------:R-:W-:Y:S01]  /*08f0*/  UCGABAR_WAIT ;  /* 0x0000000000007dc7 */ /* 0x000fe20008000000 */
[----:B------:R-:W-:Y:S01]  /*0900*/  CCTL.IVALL ;  /* 0x00000000ff00798f */ /* 0x000fe20002000000 */
[----:B------:R-:W-:Y:S05]  /*0910*/  BRA `(.L_x_6) ;  /* 0x0000000000047947 */ /* 0x000fea0003800000 */
.L_x_5:
[----:B------:R-:W-:Y:S06]  /*0920*/  BAR.SYNC.DEFER_BLOCKING 0x0 ;  /* 0x0000000000007b1d */ /* 0x000fec0000010000 */
.L_x_6:
[----:B------:R-:W-:Y:S05]  /*0930*/  @!P3 BRA `(.L_x_7) ;  /* 0x0000004c0068b947 */ /* 0x000fea0003800000 */
[----:B------:R-:W-:-:S13]  /*0940*/  ISETP.GT.U32.AND P0, PT, R6, 0x1, PT ;  /* 0x000000010600780c */ /* 0x000fda0003f04070 */
[----:B0-----:R-:W-:Y:S05]  /*0950*/  @P0 EXIT ;  /* 0x000000000000094d */ /* 0x001fea0003800000 */
[----:B------:R-:W-:Y:S01]  /*0960*/  ULDC.64 UR4, c[0x0][0x650] ;  /* 0x0001940000047ab9 */ /* 0x000fe20000000a00 */
[----:B------:R-:W-:Y:S01]  /*0970*/  PRMT R0, RZ, 0x7610, R0 ;  /* 0x00007610ff007816 */ /* 0x000fe20000000000 */
[----:B------:R-:W-:Y:S01]  /*0980*/  IMAD.MOV.U32 R61, RZ, RZ, -0x1 ;  /* 0xffffffffff3d7424 */ /* 0x000fe200078e00ff */
[----:B------:R-:W-:Y:S01]  /*0990*/  ISETP.GE.U32.AND P0, PT, R16, UR4, PT ;  /* 0x0000000410007c0c */ /* 0x000fe2000bf06070 */
[----:B------:R-:W-:Y:S02]  /*09a0*/  IMAD.MOV.U32 R60, RZ, RZ, -0x1 ;  /* 0xffffffffff3c7424 */ /* 0x000fe400078e00ff */
[----:B------:R-:W-:Y:S01]  /*09b0*/  IMAD.MOV.U32 R57, RZ, RZ, -0x1 ;  /* 0xffffffffff397424 */ /* 0x000fe200078e00ff */
[----:B------:R-:W-:-:S13]  /*09c0*/  ISETP.GE.U32.AND.EX P0, PT, R17, UR5, PT, P0 ;  /* 0x0000000511007c0c */ /* 0x000fda000bf06100 */
[----:B------:R-:W-:Y:S05]  /*09d0*/  @P0 BRA `(.L_x_8) ;  /* 0x0000000400280947 */ /* 0x000fea0003800000 */
[----:B------:R-:W0:Y:S01]  /*09e0*/  LDC.64 R20, c[0x0][0x628] ;  /* 0x00018a00ff147b82 */ /* 0x000e220000000a00 */
[----:B------:R-:W-:Y:S02]  /*09f0*/  IMAD.MOV.U32 R8, RZ, RZ, R16 ;  /* 0x000000ffff087224 */ /* 0x000fe400078e0010 */
[----:B------:R-:W-:-:S05]  /*0a00*/  IMAD.MOV.U32 R9, RZ, RZ, R17 ;  /* 0x000000ffff097224 */ /* 0x000fca00078e0011 */
[----:B------:R-:W1:Y:S08]  /*0a10*/  LDC R0, c[0x0][0x630] ;  /* 0x00018c00ff007b82 */ /* 0x000e700000000800 */
[----:B------:R-:W2:Y:S01]  /*0a20*/  LDC.64 R26, c[0x0][0x620] ;  /* 0x00018800ff1a7b82 */ /* 0x000ea20000000a00 */
[----:B0-----:R-:W-:-:S04]  /*0a30*/  ISETP.NE.U32.AND P0, PT, R20, RZ, PT ;  /* 0x000000ff1400720c */ /* 0x001fc80003f05070 */
[----:B------:R-:W-:-:S13]  /*0a40*/  ISETP.NE.AND.EX P0, PT, R21, RZ, PT, P0 ;  /* 0x000000ff1500720c */ /* 0x000fda0003f05300 */
[----:B-12---:R-:W-:Y:S05]  /*0a50*/  @!P0 BRA `(.L_x_9) ;  /* 0x0000000000288947 */ /* 0x006fea0003800000 */
[----:B------:R-:W0:Y:S02]  /*0a60*/  LDC R13, c[0x0][0x634] ;  /* 0x00018d00ff0d7b82 */ /* 0x000e240000000800 */
[----:B0-----:R-:W-:-:S05]  /*0a70*/  IADD3 R13, P0, R16, R13, RZ ;  /* 0x0000000d100d7210 */ /* 0x001fca0007f1e0ff */
[----:B------:R-:W-:-:S04]  /*0a80*/  IMAD.X R15, RZ, RZ, R17, P0 ;  /* 0x000000ffff0f7224 */ /* 0x000fc800000e0611 */
[----:B------:R-:W-:-:S04]  /*0a90*/  IMAD.WIDE.U32 R8, R15, R20, RZ ;  /* 0x000000140f087225 */ /* 0x000fc800078e00ff */
[----:B------:R-:W-:-:S04]  /*0aa0*/  IMAD.WIDE.U32 R10, P0, R13, R21, R8 ;  /* 0x000000150d0a7225 */ /* 0x000fc80007800008 */
[----:B------:R-:W-:-:S04]  /*0ab0*/  IMAD.WIDE.U32 R8, R13, R20, RZ ;  /* 0x000000140d087225 */ /* 0x000fc800078e00ff */
[----:B------:R-:W-:Y:S01]  /*0ac0*/  IMAD.X R13, RZ, RZ, RZ, P0 ;  /* 0x000000ffff0d7224 */ /* 0x000fe200000e06ff */
[----:B------:R-:W-:Y:S01]  /*0ad0*/  IADD3 RZ, P0, R9, R10, RZ ;  /* 0x0000000a09ff7210 */ /* 0x000fe20007f1e0ff */
[----:B------:R-:W-:-:S04]  /*0ae0*/  IMAD.MOV.U32 R12, RZ, RZ, R11 ;  /* 0x000000ffff0c7224 */ /* 0x000fc800078e000b */
[----:B------:R-:W-:-:S08]  /*0af0*/  IMAD.WIDE.U32.X R8, R15, R21, R12, P0 ;  /* 0x000000150f087225 */ /* 0x000fd000000e040c */
.L_x_9:
[----:B------:R-:W0:Y:S01]  /*0b00*/  LDC.64 R20, c[0x0][0x640] ;  /* 0x00019000ff147b82 */ /* 0x000e220000000a00 */
[--C-:B------:R-:W-:Y:S01]  /*0b10*/  SHF.R.U64 R57, R8, R0, R9.reuse ;  /* 0x0000000008397219 */ /* 0x100fe20000001209 */
[----:B------:R-:W-:Y:S01]  /*0b20*/  IMAD R28, R7, R24, R4 ;  /* 0x00000018071c7224 */ /* 0x000fe200078e0204 */
[----:B------:R-:W-:Y:S01]  /*0b30*/  SHF.R.U32.HI R0, RZ, R0, R9 ;  /* 0x00000000ff007219 */ /* 0x000fe20000011609 */
[----:B------:R-:W-:Y:S01]  /*0b40*/  IMAD.MOV.U32 R25, RZ, RZ, 0x1 ;  /* 0x00000001ff197424 */ /* 0x000fe200078e00ff */
[----:B------:R-:W-:-:S03]  /*0b50*/  IADD3 R5, P0, RZ, -R57, RZ ;  /* 0x80000039ff057210 */ /* 0x000fc60007f1e0ff */
[----:B------:R-:W1:Y:S02]  /*0b60*/  LDC R6, c[0x0][0x618] ;  /* 0x00018600ff067b82 */ /* 0x000e640000000800 */
[----:B------:R-:W-:-:S04]  /*0b70*/  IMAD.X R9, RZ, RZ, ~R0, P0 ;  /* 0x000000ffff097224 */ /* 0x000fc800000e0e00 */
[-C--:B------:R-:W-:Y:S02]  /*0b80*/  IMAD R0, R9, R26.reuse, RZ ;  /* 0x0000001a09007224 */ /* 0x080fe400078e02ff */
[----:B------:R-:W2:Y:S01]  /*0b90*/  LDC R11, c[0x0][0x608] ;  /* 0x00018200ff0b7b82 */ /* 0x000ea20000000800 */
[----:B------:R-:W-:-:S04]  /*0ba0*/  IMAD.WIDE.U32 R8, R5, R26, R16 ;  /* 0x0000001a05087225 */ /* 0x000fc800078e0010 */
[----:B------:R-:W-:-:S03]  /*0bb0*/  IMAD R5, R5, R27, R0 ;  /* 0x0000001b05057224 */ /* 0x000fc600078e0200 */
[----:B------:R-:W3:Y:S01]  /*0bc0*/  LDC R12, c[0x0][0x658] ;  /* 0x00019600ff0c7b82 */ /* 0x000ee20000000800 */
[----:B0-----:R-:W-:Y:S01]  /*0bd0*/  ISETP.NE.U32.AND P0, PT, R20, RZ, PT ;  /* 0x000000ff1400720c */ /* 0x001fe20003f05070 */
[----:B------:R-:W-:Y:S02]  /*0be0*/  IMAD.IADD R5, R9, 0x1, R5 ;  /* 0x0000000109057824 */ /* 0x000fe400078e0205 */
[----:B------:R-:W-:Y:S01]  /*0bf0*/  IMAD.MOV.U32 R9, RZ, RZ, -0x1 ;  /* 0xffffffffff097424 */ /* 0x000fe200078e00ff */
[----:B------:R-:W-:-:S03]  /*0c00*/  ISETP.NE.AND.EX P0, PT, R21, RZ, PT, P0 ;  /* 0x000000ff1500720c */ /* 0x000fc60003f05300 */
[----:B------:R-:W0:Y:S01]  /*0c10*/  LDC R15, c[0x0][0x600] ;  /* 0x00018000ff0f7b82 */ /* 0x000e220000000800 */
[-CC-:B-1----:R-:W-:Y:S02]  /*0c20*/  SHF.R.U64 R13, R8, R6.reuse, R5.reuse ;  /* 0x00000006080d7219 */ /* 0x182fe40000001205 */
[----:B------:R-:W-:-:S05]  /*0c30*/  SHF.R.U32.HI R0, RZ, R6, R5 ;  /* 0x00000006ff007219 */ /* 0x000fca0000011605 */
[----:B------:R-:W1:Y:S01]  /*0c40*/  LDC R14, c[0x0][0x648] ;  /* 0x00019200ff0e7b82 */ /* 0x000e620000000800 */
[-CC-:B--2---:R-:W-:Y:S02]  /*0c50*/  SHF.R.U64 R29, R13, R11.reuse, R0.reuse ;  /* 0x0000000b0d1d7219 */ /* 0x184fe40000001200 */
[----:B------:R-:W-:-:S05]  /*0c60*/  SHF.R.U32.HI R5, RZ, R11, R0 ;  /* 0x0000000bff057219 */ /* 0x000fca0000011600 */
[----:B------:R-:W2:Y:S01]  /*0c70*/  LDC R26, c[0x0][0x638] ;  /* 0x00018e00ff1a7b82 */ /* 0x000ea20000000800 */
[-CC-:B---3--:R-:W-:Y:S02]  /*0c80*/  SHF.R.U64 R24, R29, R12.reuse, R5.reuse ;  /* 0x0000000c1d187219 */ /* 0x188fe40000001205 */
[-C--:B------:R-:W-:Y:S02]  /*0c90*/  SHF.L.U32 R0, R9, R12.reuse, RZ ;  /* 0x0000000c09007219 */ /* 0x080fe400000006ff */
[----:B------:R-:W-:Y:S01]  /*0ca0*/  SHF.R.U32.HI R5, RZ, R12, R5 ;  /* 0x0000000cff057219 */ /* 0x000fe20000011605 */
[----:B------:R-:W-:Y:S01]  /*0cb0*/  IMAD.MOV.U32 R4, RZ, RZ, R24 ;  /* 0x000000ffff047224 */ /* 0x000fe200078e0018 */
[----:B------:R-:W-:Y:S01]  /*0cc0*/  LOP3.LUT R10, RZ, R0, RZ, 0x33, !PT ;  /* 0x00000000ff0a7212 */ /* 0x000fe200078e33ff */
[----:B------:R-:W3:Y:S01]  /*0cd0*/  LDC R27, c[0x0][0x610] ;  /* 0x00018400ff1b7b82 */ /* 0x000ee20000000800 */
[----:B------:R-:W-:Y:S05]  /*0ce0*/  @!P0 BRA `(.L_x_10) ;  /* 0x0000000000288947 */ /* 0x000fea0003800000 */
[----:B------:R-:W4:Y:S02]  /*0cf0*/  LDC R9, c[0x0][0x64c] ;  /* 0x00019300ff097b82 */ /* 0x000f240000000800 */
[----:B----4-:R-:W-:-:S05]  /*0d00*/  IADD3 R9, P0, R24, R9, RZ ;  /* 0x0000000918097210 */ /* 0x010fca0007f1e0ff */
        /* <DEDUP_REMOVED lines=8> */
.L_x_10:
[----:B-1----:R-:W-:Y:S01]  /*0d90*/  SHF.R.U64 R4, R4, R14, R5 ;  /* 0x0000000e04047219 */ /* 0x002fe20000001205 */
[----:B0-----:R-:W-:Y:S01]  /*0da0*/  VIADD R6, R15, 0xffffffff ;  /* 0xffffffff0f067836 */ /* 0x001fe20000000000 */
[----:B------:R-:W-:Y:S02]  /*0db0*/  SHF.L.U32 R0, R25, R12, RZ ;  /* 0x0000000c19007219 */ /* 0x000fe400000006ff */
[----:B------:R-:W-:Y:S01]  /*0dc0*/  LOP3.LUT R5, R29, R10, RZ, 0xc0, !PT ;  /* 0x0000000a1d057212 */ /* 0x000fe200078ec0ff */
[----:B------:R-:W-:Y:S01]  /*0dd0*/  IMAD.MOV R7, RZ, RZ, -R4 ;  /* 0x000000ffff077224 */ /* 0x000fe200078e0a04 */
[----:B------:R-:W-:Y:S02]  /*0de0*/  SEL R3, R3, R28, !P1 ;  /* 0x0000001c03037207 */ /* 0x000fe40004800000 */
[----:B------:R-:W-:Y:S01]  /*0df0*/  LOP3.LUT R6, R13, R6, RZ, 0xc0, !PT ;  /* 0x000000060d067212 */ /* 0x000fe200078ec0ff */
[----:B------:R-:W-:Y:S02]  /*0e00*/  IMAD R4, R0, R4, R5 ;  /* 0x0000000400047224 */ /* 0x000fe400078e0205 */
[----:B--2---:R-:W-:-:S02]  /*0e10*/  IMAD R0, R7, R26, R24 ;  /* 0x0000001a07007224 */ /* 0x004fc400078e0218 */
[----:B---3--:R-:W-:Y:S02]  /*0e20*/  IMAD R3, R4, R27, R3 ;  /* 0x0000001b04037224 */ /* 0x008fe400078e0203 */
[----:B------:R-:W-:Y:S02]  /*0e30*/  IMAD.MOV.U32 R5, RZ, RZ, 0x1 ;  /* 0x00000001ff057424 */ /* 0x000fe400078e00ff */
[----:B------:R-:W-:-:S03]  /*0e40*/  IMAD R4, R0, R15, R6 ;  /* 0x0000000f00047224 */ /* 0x000fc600078e0206 */
[----:B------:R-:W-:Y:S02]  /*0e50*/  PRMT R0, R5, 0x7610, R0 ;  /* 0x0000761005007816 */ /* 0x000fe40000000000 */
[----:B------:R-:W-:Y:S02]  /*0e60*/  SEL R60, R4, R3, !P1 ;  /* 0x00000003043c7207 */ /* 0x000fe40004800000 */
[----:B------:R-:W-:-:S07]  /*0e70*/  SEL R61, R3, R4, !P1 ;  /* 0x00000004033d7207 */ /* 0x000fce0004800000 */
.L_x_8:
[----:B------:R-:W-:-:S08]  /*0e80*/  NOP ;  /* 0x0000000000007918 */ /* 0x000fd00000000000 */
[----:B------:R-:W0:Y:S02]  /*0e90*/  USETMAXREG.TRY_ALLOC.CTAPOOL UP0, 0xe8 ;  /* 0x000000e8000079c8 */ /* 0x000e240008000600 */
[----:B0-----:R-:W-:-:S13]  /*0ea0*/  PLOP3.LUT P0, PT, PT, PT, UP0, 0x80, 0x0 ;  /* 0x000000000000781c */ /* 0x001fda0003f0f008 */
[----:B------:R-:W-:Y:S05]  /*0eb0*/  @!P0 BRA `(.L_x_8) ;  /* 0xfffffffc00f08947 */ /* 0x000fea000383ffff */
[----:B------:R-:W-:Y:S01]  /*0ec0*/  ULDC.64 UR4, c[0x0][0x598] ;  /* 0x0001660000047ab9 */ /* 0x000fe20000000a00 */
[----:B------:R-:W-:Y:S01]  /*0ed0*/  ULDC.64 UR36, c[0x0][0x208] ;  /* 0x0000820000247ab9 */ /* 0x000fe20000000a00 */
[----:B------:R-:W-:-:S04]  /*0ee0*/  ISETP.NE.U32.AND P0, PT, RZ, UR4, PT ;  /* 0x00000004ff007c0c */ /* 0x000fc8000bf05070 */
[----:B------:R-:W-:-:S13]  /*0ef0*/  ISETP.NE.AND.EX P0, PT, RZ, UR5, PT, P0 ;  /* 0x00000005ff007c0c */ /* 0x000fda000bf05300 */
[----:B------:R-:W-:Y:S05]  /*0f00*/  @!P0 BRA `(.L_x_11) ;  /* 0x00000000001c8947 */ /* 0x000fea0003800000 */
[----:B------:R-:W0:Y:S02]  /*0f10*/  LDC.64 R4, c[0x0][0x598] ;  /* 0x00016600ff047b82 */ /* 0x000e240000000a00 */
[----:B0-----:R-:W2:Y:S02]  /*0f20*/  LDG.E.64 R4, desc[UR36][R4.64] ;  /* 0x0000002404047981 */ /* 0x001ea4000c1e1b00 */
[----:B--2---:R-:W-:-:S04]  /*0f30*/  ISETP.NE.U32.AND P0, PT, R4, RZ, PT ;  /* 0x000000ff0400720c */ /* 0x004fc80003f05070 */
[----:B------:R-:W-:-:S13]  /*0f40*/  ISETP.NE.AND.EX P0, PT, R5, RZ, PT, P0 ;  /* 0x000000ff0500720c */ /* 0x000fda0003f05300 */
[----:B------:R-:W-:Y:S05]  /*0f50*/  @!P0 BRA `(.L_x_11) ;  /* 0x0000000000088947 */ /* 0x000fea0003800000 */
[----:B------:R0:W5:Y:S01]  /*0f60*/  LD.E R56, desc[UR36][R4.64] ;  /* 0x0000002404387980 */ /* 0x000162000c101900 */
[----:B------:R-:W-:Y:S05]  /*0f70*/  BRA `(.L_x_12) ;  /* 0x0000000000247947 */ /* 0x000fea0003800000 */
.L_x_11:
[----:B------:R-:W-:Y:S02]  /*0f80*/  ULDC.64 UR4, c[0x0][0x588] ;  /* 0x0001620000047ab9 */ /* 0x000fe40000000a00 */
[----:B------:R-:W-:-:S04]  /*0f90*/  ISETP.NE.U32.AND P0, PT, RZ, UR4, PT ;  /* 0x00000004ff007c0c */ /* 0x000fc8000bf05070 */
[----:B------:R-:W-:-:S13]  /*0fa0*/  ISETP.NE.AND.EX P0, PT, RZ, UR5, PT, P0 ;  /* 0x00000005ff007c0c */ /* 0x000fda000bf05300 */
[----:B------:R-:W-:Y:S05]  /*0fb0*/  @!P0 BRA `(.L_x_13) ;  /* 0x00000000000c8947 */ /* 0x000fea0003800000 */
[----:B------:R-:W0:Y:S02]  /*0fc0*/  LDC.64 R4, c[0x0][0x588] ;  /* 0x00016200ff047b82 */ /* 0x000e240000000a00 */
[----:B0-----:R1:W5:Y:S01]  /*0fd0*/  LDG.E R56, desc[UR36][R4.64] ;  /* 0x0000002404387981 */ /* 0x001362000c1e1900 */
[----:B------:R-:W-:Y:S05]  /*0fe0*/  BRA `(.L_x_12) ;  /* 0x0000000000087947 */ /* 0x000fea0003800000 */
.L_x_13:
[----:B------:R-:W-:Y:S02]  /*0ff0*/  ULDC UR4, c[0x0][0x580] ;  /* 0x0001600000047ab9 */ /* 0x000fe40000000800 */
[----:B------:R-:W-:-:S07]  /*1000*/  IMAD.U32 R56, RZ, RZ, UR4 ;  /* 0x00000004ff387e24 */ /* 0x000fce000f8e00ff */
.L_x_12:
[----:B------:R-:W-:Y:S02]  /*1010*/  ULDC.64 UR4, c[0x0][0x5a0] ;  /* 0x0001680000047ab9 */ /* 0x000fe40000000a00 */
[----:B------:R-:W-:-:S04]  /*1020*/  ISETP.NE.U32.AND P0, PT, RZ, UR4, PT ;  /* 0x00000004ff007c0c */ /* 0x000fc8000bf05070 */
[----:B------:R-:W-:-:S13]  /*1030*/  ISETP.NE.AND.EX P0, PT, RZ, UR5, PT, P0 ;  /* 0x00000005ff007c0c */ /* 0x000fda000bf05300 */
[----:B------:R-:W-:Y:S05]  /*1040*/  @!P0 BRA `(.L_x_14) ;  /* 0x00000000001c8947 */ /* 0x000fea0003800000 */
[----:B01----:R-:W0:Y:S02]  /*1050*/  LDC.64 R4, c[0x0][0x5a0] ;  /* 0x00016800ff047b82 */ /* 0x003e240000000a00 */
[----:B0-----:R-:W2:Y:S02]  /*1060*/  LDG.E.64 R4, desc[UR36][R4.64] ;  /* 0x0000002404047981 */ /* 0x001ea4000c1e1b00 */
[----:B--2---:R-:W-:-:S04]  /*1070*/  ISETP.NE.U32.AND P0, PT, R4, RZ, PT ;  /* 0x000000ff0400720c */ /* 0x004fc80003f05070 */
[----:B------:R-:W-:-:S13]  /*1080*/  ISETP.NE.AND.EX P0, PT, R5, RZ, PT, P0 ;  /* 0x000000ff0500720c */ /* 0x000fda0003f05300 */
[----:B------:R-:W-:Y:S05]  /*1090*/  @!P0 BRA `(.L_x_14) ;  /* 0x0000000000088947 */ /* 0x000fea0003800000 */
[----:B------:R0:W5:Y:S01]  /*10a0*/  LD.E R58, desc[UR36][R4.64] ;  /* 0x00000024043a7980 */ /* 0x000162000c101900 */
[----:B------:R-:W-:Y:S05]  /*10b0*/  BRA `(.L_x_15) ;  /* 0x0000000000247947 */ /* 0x000fea0003800000 */
.L_x_14:
[----:B------:R-:W-:Y:S02]  /*10c0*/  ULDC.64 UR4, c[0x0][0x590] ;  /* 0x0001640000047ab9 */ /* 0x000fe40000000a00 */
[----:B------:R-:W-:-:S04]  /*10d0*/  ISETP.NE.U32.AND P0, PT, RZ, UR4, PT ;  /* 0x00000004ff007c0c */ /* 0x000fc8000bf05070 */
[----:B------:R-:W-:-:S13]  /*10e0*/  ISETP.NE.AND.EX P0, PT, RZ, UR5, PT, P0 ;  /* 0x00000005ff007c0c */ /* 0x000fda000bf05300 */
[----:B------:R-:W-:Y:S05]  /*10f0*/  @!P0 BRA `(.L_x_16) ;  /* 0x00000000000c8947 */ /* 0x000fea0003800000 */
[----:B------:R-:W2:Y:S02]  /*1100*/  LDC.64 R58, c[0x0][0x590] ;  /* 0x00016400ff3a7b82 */ /* 0x000ea40000000a00 */
[----:B--2---:R2:W5:Y:S01]  /*1110*/  LDG.E R58, desc[UR36][R58.64] ;  /* 0x000000243a3a7981 */ /* 0x004562000c1e1900 */
[----:B------:R-:W-:Y:S05]  /*1120*/  BRA `(.L_x_15) ;  /* 0x0000000000087947 */ /* 0x000fea0003800000 */
.L_x_16:
[----:B------:R-:W-:Y:S02]  /*1130*/  ULDC UR4, c[0x0][0x584] ;  /* 0x0001610000047ab9 */ /* 0x000fe40000000800 */
[----:B------:R-:W-:-:S07]  /*1140*/  IMAD.U32 R58, RZ, RZ, UR4 ;  /* 0x00000004ff3a7e24 */ /* 0x000fce000f8e00ff */
.L_x_15:
[----:B------:R-:W-:-:S13]  /*1150*/  LOP3.LUT P0, RZ, R0, 0xff, RZ, 0xc0, !PT ;  /* 0x000000ff00ff7812 */ /* 0x000fda000780c0ff */
[----:B------:R-:W-:Y:S05]  /*1160*/  @!P0 EXIT ;  /* 0x000000000000894d */ /* 0x000fea0003800000 */
[----:B------:R-:W-:Y:S01]  /*1170*/  ULDC UR4, c[0x0][0x28c] ;  /* 0x0000a30000047ab9 */ /* 0x000fe20000000800 */
[----:B------:R-:W-:Y:S01]  /*1180*/  LOP3.LUT R76, R19, 0x1, RZ, 0xfc, !PT ;  /* 0x00000001134c7812 */ /* 0x000fe200078efcff */
[----:B------:R-:W-:Y:S01]  /*1190*/  UIADD3 UR4, UR4, 0x7f, URZ ;  /* 0x0000007f04047890 */ /* 0x000fe2000fffe03f */
[----:B------:R-:W-:Y:S01]  /*11a0*/  UMOV UR38, URZ ;  /* 0x0000003f00267c82 */ /* 0x000fe20008000000 */
[----:B------:R-:W-:Y:S02]  /*11b0*/  UMOV UR39, URZ ;  /* 0x0000003f00277c82 */ /* 0x000fe40008000000 */
[----:B------:R-:W-:-:S04]  /*11c0*/  USHF.R.S32.HI UR5, URZ, 0x1f, UR4 ;  /* 0x0000001f3f057899 */ /* 0x000fc80008011404 */
[----:B------:R-:W-:-:S04]  /*11d0*/  ULEA.HI UR5, UR5, UR4, URZ, 0x7 ;  /* 0x0000000405057291 */ /* 0x000fc8000f8f383f */
[----:B------:R-:W-:-:S12]  /*11e0*/  USHF.R.S32.HI UR40, URZ, 0x7, UR5 ;  /* 0x000000073f287899 */ /* 0x000fd80008011405 */
.L_x_96:
[----:B------:R-:W-:Y:S01]  /*11f0*/  LOP3.LUT R0, R18, 0x80, RZ, 0xc0, !PT ;  /* 0x0000008012007812 */ /* 0x000fe200078ec0ff */
[----:B---3--:R-:W3:Y:S01]  /*1200*/  S2UR UR7, SR_CgaCtaId ;  /* 0x00000000000779c3 */ /* 0x008ee20000008800 */
[----:B------:R-:W-:Y:S02]  /*1210*/  UMOV UR6, 0x400 ;  /* 0x0000040000067882 */ /* 0x000fe40000000000 */
[----:B------:R-:W-:-:S06]  /*1220*/  SHF.R.U32.HI R0, RZ, 0x7, R0 ;  /* 0x00000007ff007819 */ /* 0x000fcc0000011600 */
[----:B----4-:R-:W4:Y:S01]  /*1230*/  SHFL.IDX PT, R0, R0, RZ, 0x1f ;  /* 0x00001fff00007589 */ /* 0x010f2200000e0000 */
[----:B---3--:R-:W-:Y:S01]  /*1240*/  ULEA UR6, UR7, UR6, 0x18 ;  /* 0x0000000607067291 */ /* 0x008fe2000f8ec03f */
[----:B----4-:R-:W-:-:S13]  /*1250*/  R2UR UR4, R0 ;  /* 0x00000000000472ca */ /* 0x010fda00000e0000 */
[----:B------:R-:W-:-:S04]  /*1260*/  ULEA.HI UR5, UR4, UR4, URZ, 0x1 ;  /* 0x0000000404057291 */ /* 0x000fc8000f8f083f */
[----:B------:R-:W-:-:S04]  /*1270*/  ULOP3.LUT UR5, UR5, 0x7fffe, URZ, 0xc0, !UPT ;  /* 0x0007fffe05057892 */ /* 0x000fc8000f8ec03f */
[----:B------:R-:W-:-:S03]  /*1280*/  UIADD3 UR5, UR4, -UR5, URZ ;  /* 0x8000000504057290 */ /* 0x000fc6000fffe03f */
[----:B------:R-:W-:Y:S01]  /*1290*/  ULDC UR4, c[0x0][0x28c] ;  /* 0x0000a30000047ab9 */ /* 0x000fe20000000800 */
[----:B------:R-:W-:Y:S01]  /*12a0*/  ULEA UR5, UR5, UR6, 0xd ;  /* 0x0000000605057291 */ /* 0x000fe2000f8e683f */
[----:B------:R-:W-:-:S03]  /*12b0*/  ISETP.LT.AND P0, PT, RZ, UR4, PT ;  /* 0x00000004ff007c0c */ /* 0x000fc6000bf01270 */
[----:B------:R-:W-:-:S04]  /*12c0*/  UIADD3 UR5, UR5, 0x100, URZ ;  /* 0x0000010005057890 */ /* 0x000fc8000fffe03f */
[----:B------:R-:W-:-:S04]  /*12d0*/  USHF.R.U32.HI UR5, URZ, 0x4, UR5 ;  /* 0x000000043f057899 */ /* 0x000fc80008011605 */
[----:B------:R-:W-:Y:S02]  /*12e0*/  ULOP3.LUT UR41, UR5, 0x3fff, URZ, 0xc0, !UPT ;  /* 0x00003fff05297892 */ /* 0x000fe4000f8ec03f */
[----:B01---5:R-:W-:Y:S10]  /*12f0*/  @P0 BRA `(.L_x_17) ;  /* 0x0000000000400947 */ /* 0x023ff40003800000 */
[----:B------:R-:W-:Y:S01]  /*1300*/  MOV R0, 0x0 ;  /* 0x0000000000007802 */ /* 0x000fe20000000f00 */
[----:B------:R-:W-:Y:S01]  /*1310*/  ULDC.64 UR4, c[0x4][0x68] ;  /* 0x01001a0000047ab9 */ /* 0x000fe20000000a00 */
[----:B------:R-:W-:Y:S01]  /*1320*/  ULDC.64 UR6, c[0x4][0x8] ;  /* 0x0100020000067ab9 */ /* 0x000fe20000000a00 */
[----:B01----:R-:W-:Y:S01]  /*1330*/  IMAD.U32 R4, RZ, RZ, UR4 ;  /* 0x00000004ff047e24 */ /* 0x003fe2000f8e00ff */
[----:B------:R0:W1:Y:S01]  /*1340*/  LDC.64 R14, c[0x4][R0] ;  /* 0x01000000000e7b82 */ /* 0x0000620000000a00 */
[----:B------:R-:W-:Y:S01]  /*1350*/  IMAD.U32 R5, RZ, RZ, UR5 ;  /* 0x00000005ff057e24 */ /* 0x000fe2000f8e00ff */
[----:B------:R-:W-:Y:S01]  /*1360*/  ULDC.64 UR4, c[0x4][0x70] ;  /* 0x01001c0000047ab9 */ /* 0x000fe20000000a00 */
[----:B------:R-:W-:Y:S02]  /*1370*/  IMAD.U32 R10, RZ, RZ, UR6 ;  /* 0x00000006ff0a7e24 */ /* 0x000fe4000f8e00ff */
[----:B------:R-:W-:Y:S02]  /*1380*/  IMAD.U32 R6, RZ, RZ, UR4 ;  /* 0x00000004ff067e24 */ /* 0x000fe4000f8e00ff */
[----:B------:R-:W-:-:S02]  /*1390*/  IMAD.U32 R7, RZ, RZ, UR5 ;  /* 0x00000005ff077e24 */ /* 0x000fc4000f8e00ff */
[----:B------:R-:W-:Y:S02]  /*13a0*/  IMAD.U32 R11, RZ, RZ, UR7 ;  /* 0x00000007ff0b7e24 */ /* 0x000fe4000f8e00ff */
[----:B------:R-:W-:Y:S02]  /*13b0*/  IMAD.MOV.U32 R8, RZ, RZ, 0x1e1 ;  /* 0x000001e1ff087424 */ /* 0x000fe400078e00ff */
[----:B------:R-:W-:Y:S02]  /*13c0*/  IMAD.MOV.U32 R12, RZ, RZ, 0x1 ;  /* 0x00000001ff0c7424 */ /* 0x000fe400078e00ff */
[----:B0-----:R-:W-:-:S07]  /*13d0*/  IMAD.MOV.U32 R13, RZ, RZ, RZ ;  /* 0x000000ffff0d7224 */ /* 0x001fce00078e00ff */
[----:B------:R-:W-:-:S07]  /*13e0*/  LEPC R20, `(.L_x_17) ;  /* 0x000000001014794e */ /* 0x000fce0000000000 */
[----:B-12--5:R-:W-:Y:S05]  /*13f0*/  CALL.ABS.NOINC R14 ;  /* 0x000000000e007343 */ /* 0x026fea0003c00000 */
.L_x_17:
[----:B------:R-:W-:-:S13]  /*1400*/  ISETP.NE.AND P0, PT, R76, 0x3, PT ;  /* 0x000000034c00780c */ /* 0x000fda0003f05270 */
[----:B------:R-:W-:Y:S05]  /*1410*/  @!P0 BRA `(.L_x_18) ;  /* 0x0000000000048947 */ /* 0x000fea0003800000 */
[----:B------:R-:W-:Y:S01]  /*1420*/  BPT.TRAP 0x1 ;  /* 0x000000040000795c */ /* 0x000fe20000300000 */
.L_x_18:
[----:B------:R-:W3:Y:S01]  /*1430*/  S2UR UR5, SR_CgaCtaId ;  /* 0x00000000000579c3 */ /* 0x000ee20000008800 */
[----:B------:R-:W-:Y:S01]  /*1440*/  UMOV UR4, 0x400 ;  /* 0x0000040000047882 */ /* 0x000fe20000000000 */
[----:B------:R-:W-:Y:S02]  /*1450*/  IMAD.U32 R0, RZ, RZ, UR38 ;  /* 0x00000026ff007e24 */ /* 0x000fe4000f8e00ff */
[----:B------:R-:W-:-:S03]  /*1460*/  IMAD.U32 R3, RZ, RZ, UR39 ;  /* 0x00000027ff037e24 */ /* 0x000fc6000f8e00ff */
[----:B------:R-:W-:Y:S01]  /*1470*/  SHF.L.U32 R0, R0, 0x1f, RZ ;  /* 0x0000001f00007819 */ /* 0x000fe200000006ff */
[----:B---3--:R-:W-:-:S06]  /*1480*/  ULEA UR4, UR5, UR4, 0x18 ;  /* 0x0000000405047291 */ /* 0x008fcc000f8ec03f */
[----:B------:R-:W-:-:S04]  /*1490*/  IMAD.U32 R6, RZ, RZ, UR4 ;  /* 0x00000004ff067e24 */ /* 0x000fc8000f8e00ff */
[----:B------:R-:W-:-:S04]  /*14a0*/  IMAD R3, R3, 0x8, R6 ;  /* 0x0000000803037824 */ /* 0x000fc800078e0206 */
[----:B------:R3:W4:Y:S01]  /*14b0*/  SYNCS.PHASECHK.TRANS64.TRYWAIT P1, [R3+URZ], R0 ;  /* 0x00000000030075a7 */ /* 0x000722000802017f */
[----:B------:R-:W-:Y:S05]  /*14c0*/  @!P0 BRA `(.L_x_19) ;  /* 0x0000000000048947 */ /* 0x000fea0003800000 */
[----:B------:R-:W-:Y:S01]  /*14d0*/  BPT.TRAP 0x1 ;  /* 0x000000040000795c */ /* 0x000fe20000300000 */
.L_x_19:
[----:B----4-:R-:W-:Y:S05]  /*14e0*/  @P1 BRA `(.L_x_20) ;  /* 0x0000000000081947 */ /* 0x010fea0003800000 */
[----:B------:R-:W4:Y:S02]  /*14f0*/  SYNCS.PHASECHK.TRANS64.TRYWAIT P1, [R3+URZ], R0 ;  /* 0x00000000030075a7 */ /* 0x000f24000802017f */
[----:B----4-:R-:W-:Y:S05]  /*1500*/  @!P1 BRA `(.L_x_21) ;  /* 0x0000005800149947 */ /* 0x010fea0003800000 */
.L_x_20:
[----:B------:R-:W-:-:S04]  /*1510*/  UISETP.LT.AND UP0, UPT, UR40, 0x1, UPT ;  /* 0x000000012800788c */ /* 0x000fc8000bf01270 */
[----:B------:R-:W-:-:S06]  /*1520*/  USEL UR4, UR40, 0x1, UP0 ;  /* 0x0000000128047887 */ /* 0x000fcc0008000000 */
[----:B---34-:R-:W-:Y:S01]  /*1530*/  IMAD.U32 R0, RZ, RZ, UR4 ;  /* 0x00000004ff007e24 */ /* 0x018fe2000f8e00ff */
[----:B------:R-:W-:Y:S05]  /*1540*/  WARPSYNC.ALL ;  /* 0x0000000000007948 */ /* 0x000fea0003800000 */
[----:B------:R-:W-:-:S04]  /*1550*/  IADD3 R0, -R0, UR40, RZ ;  /* 0x0000002800007c10 */ /* 0x000fc8000fffe1ff */
[----:B------:R-:W-:Y:S02]  /*1560*/  ISETP.GE.AND P1, PT, R0, 0x1, PT ;  /* 0x000000010000780c */ /* 0x000fe40003f26270 */
[----:B------:R-:W-:Y:S01]  /*1570*/  R2UR UR4, R6 ;  /* 0x00000000060472ca */ /* 0x000fe200000e0000 */
[----:B------:R-:W-:Y:S01]  /*1580*/  WARPGROUP.ARRIVE ;  /* 0x00000000000079c5 */ /* 0x000fe20000000000 */
[----:B------:R-:W-:Y:S01]  /*1590*/  UMOV UR9, 0x40000040 ;  /* 0x4000004000097882 */ /* 0x000fe20000000000 */
[----:B------:R-:W-:Y:S01]  /*15a0*/  UMOV UR11, 0x40000040 ;  /* 0x40000040000b7882 */ /* 0x000fe20000000000 */
[----:B------:R-:W-:Y:S01]  /*15b0*/  UMOV UR13, 0x40000040 ;  /* 0x40000040000d7882 */ /* 0x000fe20000000000 */
[----:B------:R-:W-:-:S08]  /*15c0*/  UMOV UR15, UR11 ;  /* 0x0000000b000f7c82 */ /* 0x000fd00008000000 */
[----:B------:R-:W-:-:S04]  /*15d0*/  UIADD3 UR4, UR4, 0x30100, URZ ;  /* 0x0003010004047890 */ /* 0x000fc8000fffe03f */
[----:B------:R-:W-:-:S04]  /*15e0*/  USHF.R.U32.HI UR4, URZ, 0x4, UR4 ;  /* 0x000000043f047899 */ /* 0x000fc80008011604 */
[----:B------:R-:W-:Y:S02]  /*15f0*/  ULOP3.LUT UR5, UR4, 0x3fff, URZ, 0xc0, !UPT ;  /* 0x00003fff04057892 */ /* 0x000fe4000f8ec03f */
[----:B------:R-:W-:Y:S02]  /*1600*/  ULOP3.LUT UR4, UR41, 0x10000, URZ, 0xfc, !UPT ;  /* 0x0001000029047892 */ /* 0x000fe4000f8efc3f */
[----:B------:R-:W-:Y:S02]  /*1610*/  ULOP3.LUT UR5, UR5, 0x10000, URZ, 0xfc, !UPT ;  /* 0x0001000005057892 */ /* 0x000fe4000f8efc3f */
[----:B------:R-:W-:Y:S02]  /*1620*/  UIMAD UR8, UR39, 0xc00, UR4 ;  /* 0x00000c00270878a4 */ /* 0x000fe4000f8e0204 */
[----:B------:R-:W-:Y:S02]  /*1630*/  ULEA UR6, UR39, UR5, 0x9 ;  /* 0x0000000527067291 */ /* 0x000fe4000f8e483f */
[----:B------:R-:W-:-:S02]  /*1640*/  UIADD3 UR12, UR8, 0x400, URZ ;  /* 0x00000400080c7890 */ /* 0x000fc4000fffe03f */
[----:B------:R-:W-:-:S03]  /*1650*/  UIADD3 UR7, UR8, 0x402, URZ ;  /* 0x0000040208077890 */ /* 0x000fc6000fffe03f */
[----:B------:R-:W-:Y:S02]  /*1660*/  UMOV UR10, UR6 ;  /* 0x00000006000a7c82 */ /* 0x000fe40008000000 */
[----:B------:R-:W-:Y:S01]  /*1670*/  HGMMA.64x32x16.F32.BF16 R40, gdesc[UR8], RZ, !UPT, gsb0 ;  /* 0x00600000082879f0 */ /* 0x000fe2000c0018ff */
[----:B------:R-:W-:Y:S01]  /*1680*/  UMOV UR14, UR10 ;  /* 0x0000000a000e7c82 */ /* 0x000fe20008000000 */
[----:B------:R-:W-:Y:S01]  /*1690*/  UIADD3 UR10, UR6, 0x106, URZ ;  /* 0x00000106060a7890 */ /* 0x000fe2000fffe03f */
[----:B------:R-:W-:Y:S01]  /*16a0*/  UMOV UR9, 0x40000040 ;  /* 0x4000004000097882 */ /* 0x000fe20000000000 */
[----:B------:R-:W-:Y:S01]  /*16b0*/  UMOV UR11, 0x40000040 ;  /* 0x40000040000b7882 */ /* 0x000fe20000000000 */
[----:B------:R-:W-:Y:S02]  /*16c0*/  WARPGROUP.DEPBAR.LE gsb0, 0x0 ;  /* 0x00008000000079c5 */ /* 0x000fe40000010000 */
[----:B------:R-:W-:-:S06]  /*16d0*/  WARPGROUP.ARRIVE ;  /* 0x00000000000079c5 */ /* 0x000fcc0000000000 */
[----:B------:R-:W-:Y:S01]  /*16e0*/  HGMMA.64x32x16.F32.BF16 R24, gdesc[UR12], RZ, !UPT, gsb0 ;  /* 0x006000000c1879f0 */ /* 0x000fe2000c0018ff */
[----:B------:R-:W-:Y:S02]  /*16f0*/  UIADD3 UR12, UR8, 0x2, URZ ;  /* 0x00000002080c7890 */ /* 0x000fe4000fffe03f */
[----:B------:R-:W-:Y:S01]  /*1700*/  UIADD3 UR14, UR6, 0x2, URZ ;  /* 0x00000002060e7890 */ /* 0x000fe2000fffe03f */
[----:B------:R-:W-:Y:S01]  /*1710*/  UMOV UR13, 0x40000040 ;  /* 0x40000040000d7882 */ /* 0x000fe20000000000 */
[----:B------:R-:W-:Y:S01]  /*1720*/  UMOV UR15, 0x40000040 ;  /* 0x40000040000f7882 */ /* 0x000fe20000000000 */
[----:B------:R-:W-:Y:S02]  /*1730*/  WARPGROUP.DEPBAR.LE gsb0, 0x0 ;  /* 0x00008000000079c5 */ /* 0x000fe40000010000 */
[----:B------:R-:W-:-:S06]  /*1740*/  WARPGROUP.ARRIVE ;  /* 0x00000000000079c5 */ /* 0x000fcc0000000000 */
[----:B------:R-:W-:Y:S01]  /*1750*/  HGMMA.64x32x16.F32.BF16 R40, gdesc[UR12], R40, gsb0 ;  /* 0x006000000c2879f0 */ /* 0x000fe20008001828 */
[----:B------:R-:W-:Y:S01]  /*1760*/  UMOV UR12, UR7 ;  /* 0x00000007000c7c82 */ /* 0x000fe20008000000 */
[----:B------:R-:W-:Y:S01]  /*1770*/  UMOV UR13, 0x40000040 ;  /* 0x40000040000d7882 */ /* 0x000fe20000000000 */
[----:B------:R-:W-:Y:S01]  /*1780*/  UIADD3 UR7, UR8, 0x404, URZ ;  /* 0x0000040408077890 */ /* 0x000fe2000fffe03f */
[----:B------:R-:W-:Y:S02]  /*1790*/  WARPGROUP.DEPBAR.LE gsb0, 0x0 ;  /* 0x00008000000079c5 */ /* 0x000fe40000010000 */
[----:B------:R-:W-:-:S06]  /*17a0*/  WARPGROUP.ARRIVE ;  /* 0x00000000000079c5 */ /* 0x000fcc0000000000 */
[----:B------:R-:W-:Y:S01]  /*17b0*/  HGMMA.64x32x16.F32.BF16 R24, gdesc[UR12], R24, gsb0 ;  /* 0x006000000c1879f0 */ /* 0x000fe20008001818 */
        /* <DEDUP_REMOVED lines=56> */
[----:B------:R-:W-:Y:S01]  /*1b40*/  UIADD3 UR6, UR8, 0xa06, URZ ;  /* 0x00000a0608067890 */ /* 0x000fe2000fffe03f */
[----:B------:R-:W-:Y:S02]  /*1b50*/  WARPGROUP.DEPBAR.LE gsb0, 0x0 ;  /* 0x00008000000079c5 */ /* 0x000fe40000010000 */
[----:B------:R-:W-:-:S06]  /*1b60*/  WARPGROUP.ARRIVE ;  /* 0x00000000000079c5 */ /* 0x000fcc0000000000 */
[----:B------:R-:W-:Y:S01]  /*1b70*/  HGMMA.64x32x16.F32.BF16 R40, gdesc[UR12], R40, gsb0 ;  /* 0x006000000c2879f0 */ /* 0x000fe20008001828 */
[----:B------:R-:W-:Y:S01]  /*1b80*/  UMOV UR12, UR7 ;  /* 0x00000007000c7c82 */ /* 0x000fe20008000000 */
[----:B------:R-:W-:Y:S01]  /*1b90*/  UMOV UR13, 0x40000040 ;  /* 0x40000040000d7882 */ /* 0x000fe20000000000 */
[----:B------:R-:W-:-:S07]  /*1ba0*/  UIADD3 UR7, UR8, 0x606, URZ ;  /* 0x0000060608077890 */ /* 0x000fce000fffe03f */
[----:B------:R-:W-:Y:S01]  /*1bb0*/  UMOV UR8, UR7 ;  /* 0x0000000700087c82 */ /* 0x000fe20008000000 */
[----:B------:R-:W-:Y:S02]  /*1bc0*/  WARPGROUP.DEPBAR.LE gsb0, 0x0 ;  /* 0x00008000000079c5 */ /* 0x000fe40000010000 */
[----:B------:R-:W-:-:S06]  /*1bd0*/  WARPGROUP.ARRIVE ;  /* 0x00000000000079c5 */ /* 0x000fcc0000000000 */
[----:B------:R-:W-:Y:S03]  /*1be0*/  HGMMA.64x32x16.F32.BF16 R24, gdesc[UR12], R24, gsb0 ;  /* 0x006000000c1879f0 */ /* 0x000fe60008001818 */
[----:B------:R-:W-:Y:S02]  /*1bf0*/  WARPGROUP.DEPBAR.LE gsb0, 0x0 ;  /* 0x00008000000079c5 */ /* 0x000fe40000010000 */
[----:B------:R-:W-:-:S06]  /*1c00*/  WARPGROUP.ARRIVE ;  /* 0x00000000000079c5 */ /* 0x000fcc0000000000 */
[----:B------:R-:W-:Y:S01]  /*1c10*/  HGMMA.64x32x16.F32.BF16 R40, gdesc[UR8], R40, gsb0 ;  /* 0x00600000082879f0 */ /* 0x000fe20008001828 */
[----:B------:R-:W-:Y:S01]  /*1c20*/  UMOV UR8, UR6 ;  /* 0x0000000600087c82 */ /* 0x000fe20008000000 */
[----:B------:R-:W-:Y:S01]  /*1c30*/  UMOV UR9, 0x40000040 ;  /* 0x4000004000097882 */ /* 0x000fe20000000000 */
[----:B------:R-:W-:Y:S02]  /*1c40*/  WARPGROUP.DEPBAR.LE gsb0, 0x0 ;  /* 0x00008000000079c5 */ /* 0x000fe40000010000 */
[----:B------:R-:W-:-:S06]  /*1c50*/  WARPGROUP.ARRIVE ;  /* 0x00000000000079c5 */ /* 0x000fcc0000000000 */
[----:B------:R-:W-:Y:S03]  /*1c60*/  HGMMA.64x32x16.F32.BF16 R24, gdesc[UR8], R24, gsb0 ;  /* 0x00600000081879f0 */ /* 0x000fe60008001818 */
[----:B------:R-:W-:Y:S02]  /*1c70*/  WARPGROUP.DEPBAR.LE gsb0, 0x0 ;  /* 0x00008000000079c5 */ /* 0x000fe40000010000 */
[----:B------:R-:W-:Y:S05]  /*1c80*/  @!P1 BRA `(.L_x_22) ;  /* 0x0000000800549947 */ /* 0x000fea0003800000 */
[----:B------:R-:W-:Y:S02]  /*1c90*/  UIADD3 UR6, UR39, 0x1, URZ ;  /* 0x0000000127067890 */ /* 0x000fe4000fffe03f */
[----:B------:R-:W-:Y:S02]  /*1ca0*/  IMAD.U32 R3, RZ, RZ, UR39 ;  /* 0x00000027ff037e24 */ /* 0x000fe4000f8e00ff */
[----:B------:R-:W-:-:S04]  /*1cb0*/  UISETP.NE.AND UP0, UPT, UR6, 0x4, UPT ;  /* 0x000000040600788c */ /* 0x000fc8000bf05270 */
[----:B------:R-:W-:Y:S02]  /*1cc0*/  USEL UR7, URZ, 0x1, UP0 ;  /* 0x000000013f077887 */ /* 0x000fe40008000000 */
[----:B------:R-:W-:Y:S02]  /*1cd0*/  USEL UR6, UR6, URZ, UP0 ;  /* 0x0000003f06067287 */ /* 0x000fe40008000000 */
[----:B------:R-:W-:-:S06]  /*1ce0*/  ULOP3.LUT UR7, UR38, UR7, URZ, 0x3c, !UPT ;  /* 0x0000000726077292 */ /* 0x000fcc000f8e3c3f */
[----:B------:R-:W-:-:S07]  /*1cf0*/  IMAD.U32 R7, RZ, RZ, UR7 ;  /* 0x00000007ff077e24 */ /* 0x000fce000f8e00ff */
.L_x_29:
[----:B------:R-:W-:Y:S05]  /*1d00*/  @!P0 BRA `(.L_x_23) ;  /* 0x0000000000048947 */ /* 0x000fea0003800000 */
[----:B------:R-:W-:Y:S01]  /*1d10*/  BPT.TRAP 0x1 ;  /* 0x000000040000795c */ /* 0x000fe20000300000 */
.L_x_23:
[----:B------:R-:W3:Y:S01]  /*1d20*/  S2UR UR8, SR_CgaCtaId ;  /* 0x00000000000879c3 */ /* 0x000ee20000008800 */
[----:B------:R-:W-:Y:S01]  /*1d30*/  UMOV UR7, 0x400 ;  /* 0x0000040000077882 */ /* 0x000fe20000000000 */
[----:B01----:R-:W-:Y:S01]  /*1d40*/  IMAD.U32 R5, RZ, RZ, UR6 ;  /* 0x00000006ff057e24 */ /* 0x003fe2000f8e00ff */
[----:B------:R-:W-:Y:S01]  /*1d50*/  SHF.L.U32 R4, R7, 0x1f, RZ ;  /* 0x0000001f07047819 */ /* 0x000fe200000006ff */
[----:B---3--:R-:W-:-:S06]  /*1d60*/  ULEA UR7, UR8, UR7, 0x18 ;  /* 0x0000000708077291 */ /* 0x008fcc000f8ec03f */
[----:B------:R-:W-:-:S04]  /*1d70*/  IMAD.U32 R6, RZ, RZ, UR7 ;  /* 0x00000007ff067e24 */ /* 0x000fc8000f8e00ff */
[----:B------:R-:W-:-:S04]  /*1d80*/  IMAD R5, R5, 0x8, R6 ;  /* 0x0000000805057824 */ /* 0x000fc800078e0206 */
[----:B------:R0:W1:Y:S01]  /*1d90*/  SYNCS.PHASECHK.TRANS64.TRYWAIT P1, [R5+URZ], R4 ;  /* 0x00000004050075a7 */ /* 0x000062000802017f */
[----:B------:R-:W-:Y:S05]  /*1da0*/  @!P0 BRA `(.L_x_24) ;  /* 0x0000000000048947 */ /* 0x000fea0003800000 */
[----:B------:R-:W-:Y:S01]  /*1db0*/  BPT.TRAP 0x1 ;  /* 0x000000040000795c */ /* 0x000fe20000300000 */
.L_x_24:
[----:B-1----:R-:W-:Y:S05]  /*1dc0*/  @P1 BRA `(.L_x_25) ;  /* 0x0000000000081947 */ /* 0x002fea0003800000 */
[----:B------:R-:W1:Y:S02]  /*1dd0*/  SYNCS.PHASECHK.TRANS64.TRYWAIT P1, [R5+URZ], R4 ;  /* 0x00000004050075a7 */ /* 0x000e64000802017f */
[----:B-1----:R-:W-:Y:S05]  /*1de0*/  @!P1 BRA `(.L_x_26) ;  /* 0x0000004c00f09947 */ /* 0x002fea0003800000 */
.L_x_25:
[----:B------:R-:W-:Y:S01]  /*1df0*/  ULEA UR10, UR6, UR5, 0x9 ;  /* 0x00000005060a7291 */ /* 0x000fe2000f8e483f */
[----:B------:R-:W-:Y:S01]  /*1e00*/  WARPGROUP.ARRIVE ;  /* 0x00000000000079c5 */ /* 0x000fe20000000000 */
[----:B------:R-:W-:Y:S01]  /*1e10*/  UIMAD UR8, UR6, 0xc00, UR4 ;  /* 0x00000c00060878a4 */ /* 0x000fe2000f8e0204 */
[----:B------:R-:W-:Y:S01]  /*1e20*/  UMOV UR11, 0x40000040 ;  /* 0x40000040000b7882 */ /* 0x000fe20000000000 */
[----:B------:R-:W-:Y:S02]  /*1e30*/  UMOV UR9, 0x40000040 ;  /* 0x4000004000097882 */ /* 0x000fe40000000000 */
[----:B------:R-:W-:Y:S01]  /*1e40*/  UIADD3 UR12, UR8, 0x400, URZ ;  /* 0x00000400080c7890 */ /* 0x000fe2000fffe03f */
[----:B------:R-:W-:Y:S01]  /*1e50*/  UMOV UR14, UR10 ;  /* 0x0000000a000e7c82 */ /* 0x000fe20008000000 */
[----:B------:R-:W-:Y:S01]  /*1e60*/  UMOV UR15, UR11 ;  /* 0x0000000b000f7c82 */ /* 0x000fe20008000000 */
[----:B------:R-:W-:Y:S02]  /*1e70*/  UMOV UR13, 0x40000040 ;  /* 0x40000040000d7882 */ /* 0x000fe40000000000 */
[----:B------:R-:W-:Y:S01]  /*1e80*/  HGMMA.64x32x16.F32.BF16 R40, gdesc[UR8], R40, gsb0 ;  /* 0x00600000082879f0 */ /* 0x000fe20008001828 */
[----:B------:R-:W-:Y:S01]  /*1e90*/  UIADD3 UR7, UR8, 0x402, URZ ;  /* 0x0000040208077890 */ /* 0x000fe2000fffe03f */
[----:B------:R-:W-:Y:S01]  /*1ea0*/  UMOV UR11, 0x40000040 ;  /* 0x40000040000b7882 */ /* 0x000fe20000000000 */
[----:B------:R-:W-:Y:S01]  /*1eb0*/  UMOV UR9, 0x40000040 ;  /* 0x4000004000097882 */ /* 0x000fe20000000000 */
[----:B------:R-:W-:-:S02]  /*1ec0*/  WARPGROUP.DEPBAR.LE gsb0, 0x0 ;  /* 0x00008000000079c5 */ /* 0x000fc40000010000 */
        /* <DEDUP_REMOVED lines=81> */
[----:B------:R-:W-:-:S03]  /*23e0*/  UIADD3 UR12, UR8, 0xa06, URZ ;  /* 0x00000a06080c7890 */ /* 0x000fc6000fffe03f */
[----:B------:R-:W-:Y:S01]  /*23f0*/  UMOV UR8, UR7 ;  /* 0x0000000700087c82 */ /* 0x000fe20008000000 */
        /* <DEDUP_REMOVED lines=10> */
[----:B------:R-:W-:Y:S01]  /*24a0*/  BPT.TRAP 0x1 ;  /* 0x000000040000795c */ /* 0x000fe20000300000 */
.L_x_27:
[----:B------:R-:W-:-:S13]  /*24b0*/  ISETP.NE.AND P1, PT, R23, RZ, PT ;  /* 0x000000ff1700720c */ /* 0x000fda0003f25270 */
[----:B01----:R-:W-:-:S04]  /*24c0*/  @P1 IMAD R4, R3, 0x8, R6 ;  /* 0x0000000803041824 */ /* 0x003fc800078e0206 */
[----:B------:R-:W-:-:S05]  /*24d0*/  @P1 VIADD R5, R4, 0x20 ;  /* 0x0000002004051836 */ /* 0x000fca0000000000 */
[----:B------:R-:W-:-:S04]  /*24e0*/  @P1 PRMT R5, R22, 0x654, R5 ;  /* 0x0000065416051816 */ /* 0x000fc80000000005 */
[----:B------:R0:W-:Y:S01]  /*24f0*/  @P1 SYNCS.ARRIVE.TRANS64.RED.A1T0 RZ, [R5+URZ], RZ ;  /* 0x000000ff05ff19a7 */ /* 0x0001e2000810043f */
[----:B------:R-:W-:-:S13]  /*2500*/  ISETP.GT.U32.AND P1, PT, R19, 0x1, PT ;  /* 0x000000011300780c */ /* 0x000fda0003f24070 */
[----:B0-----:R-:W-:Y:S05]  /*2510*/  @P1 BRA `(.L_x_28) ;  /* 0x0000000000041947 */ /* 0x001fea0003800000 */
[----:B------:R-:W-:Y:S01]  /*2520*/  BPT.TRAP 0x1 ;  /* 0x000000040000795c */ /* 0x000fe20000300000 */
.L_x_28:
[----:B------:R-:W-:Y:S01]  /*2530*/  UIADD3 UR6, UR6, 0x1, URZ ;  /* 0x0000000106067890 */ /* 0x000fe2000fffe03f */
[C---:B------:R-:W-:Y:S01]  /*2540*/  ISETP.GT.AND P2, PT, R0.reuse, 0x1, PT ;  /* 0x000000010000780c */ /* 0x040fe20003f44270 */
[----:B------:R-:W-:Y:S02]  /*2550*/  VIADD R3, R3, 0x1 ;  /* 0x0000000103037836 */ /* 0x000fe40000000000 */
[----:B------:R-:W-:Y:S01]  /*2560*/  UISETP.NE.AND UP0, UPT, UR6, 0x4, UPT ;  /* 0x000000040600788c */ /* 0x000fe2000bf05270 */
[----:B------:R-:W-:Y:S02]  /*2570*/  VIADD R0, R0, 0xffffffff ;  /* 0xffffffff00007836 */ /* 0x000fe40000000000 */
[C---:B------:R-:W-:Y:S01]  /*2580*/  ISETP.NE.AND P1, PT, R3.reuse, 0x4, PT ;  /* 0x000000040300780c */ /* 0x040fe20003f25270 */
[----:B------:R-:W-:Y:S02]  /*2590*/  USEL UR7, URZ, 0x1, UP0 ;  /* 0x000000013f077887 */ /* 0x000fe40008000000 */
[----:B------:R-:W-:Y:S01]  /*25a0*/  USEL UR6, UR6, URZ, UP0 ;  /* 0x0000003f06067287 */ /* 0x000fe20008000000 */
[----:B------:R-:W-:-:S03]  /*25b0*/  SEL R3, R3, RZ, P1 ;  /* 0x000000ff03037207 */ /* 0x000fc60000800000 */
[----:B------:R-:W-:Y:S01]  /*25c0*/  LOP3.LUT R7, R7, UR7, RZ, 0x3c, !PT ;  /* 0x0000000707077c12 */ /* 0x000fe2000f8e3cff */
[----:B------:R-:W-:Y:S07]  /*25d0*/  @P2 BRA `(.L_x_29) ;  /* 0xfffffff400c82947 */ /* 0x000fee000383ffff */
.L_x_22:
[----:B------:R-:W3:Y:S02]  /*25e0*/  LDC R0, c[0x0][0x28c] ;  /* 0x0000a300ff007b82 */ /* 0x000ee40000000800 */
[----:B---3--:R-:W-:-:S13]  /*25f0*/  ISETP.GE.AND P1, PT, R0, 0x1, PT ;  /* 0x000000010000780c */ /* 0x008fda0003f26270 */
[----:B------:R-:W-:Y:S05]  /*2600*/  @!P1 BRA `(.L_x_30) ;  /* 0x0000000000409947 */ /* 0x000fea0003800000 */
[----:B------:R-:W-:Y:S05]  /*2610*/  @!P0 BRA `(.L_x_31) ;  /* 0x0000000000048947 */ /* 0x000fea0003800000 */
[----:B------:R-:W-:Y:S01]  /*2620*/  BPT.TRAP 0x1 ;  /* 0x000000040000795c */ /* 0x000fe20000300000 */
.L_x_31:
[----:B------:R-:W-:Y:S01]  /*2630*/  ISETP.NE.AND P0, PT, R23, RZ, PT ;  /* 0x000000ff1700720c */ /* 0x000fe20003f05270 */
[----:B------:R-:W-:-:S12]  /*2640*/  UISETP.LT.AND UP1, UPT, UR40, 0x1, UPT ;  /* 0x000000012800788c */ /* 0x000fd8000bf21270 */
[----:B------:R-:W-:-:S05]  /*2650*/  VOTEU.ANY UP0, P0 ;  /* 0x00000000003f7886 */ /* 0x000fca0000000100 */
[----:B------:R-:W-:-:S04]  /*2660*/  @UP0 USEL UR4, UR40, 0x1, UP1 ;  /* 0x0000000128040887 */ /* 0x000fc80008800000 */
[----:B------:R-:W-:-:S06]  /*2670*/  @UP0 UIADD3 UR4, UR39, UR40, -UR4 ;  /* 0x0000002827040290 */ /* 0x000fcc000fffe804 */
[----:B------:R-:W-:-:S04]  /*2680*/  IMAD.U32 R0, RZ, RZ, UR4 ;  /* 0x00000004ff007e24 */ /* 0x000fc8000f8e00ff */
[----:B------:R-:W-:-:S05]  /*2690*/  @P0 IMAD.SHL.U32 R0, R0, 0x8, RZ ;  /* 0x0000000800000824 */ /* 0x000fca00078e00ff */
[----:B------:R-:W-:-:S04]  /*26a0*/  @P0 LOP3.LUT R0, R0, 0x18, RZ, 0xc0, !PT ;  /* 0x0000001800000812 */ /* 0x000fc800078ec0ff */
[----:B------:R-:W-:-:S04]  /*26b0*/  @P0 IADD3 R3, R6, 0x20, R0 ;  /* 0x0000002006030810 */ /* 0x000fc80007ffe000 */
[----:B------:R-:W-:-:S04]  /*26c0*/  @P0 PRMT R3, R22, 0x654, R3 ;  /* 0x0000065416030816 */ /* 0x000fc80000000003 */
[----:B------:R3:W-:Y:S01]  /*26d0*/  @P0 SYNCS.ARRIVE.TRANS64.RED.A1T0 RZ, [R3+URZ], RZ ;  /* 0x000000ff03ff09a7 */ /* 0x0007e2000810043f */
[----:B------:R-:W-:-:S13]  /*26e0*/  ISETP.GT.U32.AND P0, PT, R19, 0x1, PT ;  /* 0x000000011300780c */ /* 0x000fda0003f04070 */
[----:B---3--:R-:W-:Y:S05]  /*26f0*/  @P0 BRA `(.L_x_30) ;  /* 0x0000000000040947 */ /* 0x008fea0003800000 */
[----:B------:R-:W-:Y:S01]  /*2700*/  BPT.TRAP 0x1 ;  /* 0x000000040000795c */ /* 0x000fe20000300000 */
.L_x_30:
[----:B------:R-:W3:Y:S01]  /*2710*/  LDC R7, c[0x0][0x288] ;  /* 0x0000a200ff077b82 */ /* 0x000ee20000000800 */
[--C-:B------:R-:W-:Y:S01]  /*2720*/  SHF.R.U32.HI R0, RZ, 0x7, R18.reuse ;  /* 0x00000007ff007819 */ /* 0x100fe20000011612 */
[----:B------:R-:W-:Y:S01]  /*2730*/  UIADD3 UR39, UR40, UR39, URZ ;  /* 0x0000002728277290 */ /* 0x000fe2000fffe03f */
[----:B------:R-:W-:Y:S01]  /*2740*/  SHF.R.U32.HI R3, RZ, 0x2, R18 ;  /* 0x00000002ff037819 */ /* 0x000fe20000011612 */
[----:B------:R-:W-:Y:S01]  /*2750*/  ULDC UR8, c[0x0][0x284] ;  /* 0x0000a10000087ab9 */ /* 0x000fe20000000800 */
[----:B01----:R-:W-:Y:S01]  /*2760*/  LOP3.LUT R4, R18, 0x60, RZ, 0xc0, !PT ;  /* 0x0000006012047812 */ /* 0x003fe200078ec0ff */
[----:B------:R-:W-:Y:S01]  /*2770*/  USHF.R.U32.HI UR4, URZ, 0x2, UR39 ;  /* 0x000000023f047899 */ /* 0x000fe20008011627 */
[----:B------:R-:W-:Y:S01]  /*2780*/  LOP3.LUT R0, R0, 0x1, RZ, 0xc0, !PT ;  /* 0x0000000100007812 */ /* 0x000fe200078ec0ff */
[----:B------:R-:W-:Y:S01]  /*2790*/  UISETP.GT.U32.AND UP1, UPT, UR39, 0x3, UPT ;  /* 0x000000032700788c */ /* 0x000fe2000bf24070 */
[----:B------:R-:W-:Y:S01]  /*27a0*/  LOP3.LUT R3, R3, 0x7, RZ, 0xc0, !PT ;  /* 0x0000000703037812 */ /* 0x000fe200078ec0ff */
[----:B------:R-:W-:Y:S01]  /*27b0*/  ULOP3.LUT UR4, UR4, 0x1, URZ, 0xc0, !UPT ;  /* 0x0000000104047892 */ /* 0x000fe2000f8ec03f */
[----:B------:R-:W-:Y:S01]  /*27c0*/  SHF.R.U32.HI R4, RZ, 0x1, R4 ;  /* 0x00000001ff047819 */ /* 0x000fe20000011604 */
[----:B------:R-:W-:Y:S01]  /*27d0*/  IMAD.SHL.U32 R6, R0, 0x40, RZ ;  /* 0x0000004000067824 */ /* 0x000fe200078e00ff */
[----:B------:R-:W-:Y:S01]  /*27e0*/  SHF.R.S32.HI R13, RZ, 0x1f, R57 ;  /* 0x0000001fff0d7819 */ /* 0x000fe20000011439 */
[----:B------:R-:W-:Y:S01]  /*27f0*/  UISETP.NE.U32.AND UP0, UPT, UR4, 0x1, UPT ;  /* 0x000000010400788c */ /* 0x000fe2000bf05070 */
[-CC-:B------:R-:W-:Y:S01]  /*2800*/  IADD3 R5, RZ, -R4.reuse, -R3.reuse ;  /* 0x80000004ff057210 */ /* 0x180fe20007ffe803 */
[----:B------:R-:W-:Y:S01]  /*2810*/  ULDC.64 UR6, c[0x0][0x5d0] ;  /* 0x0001740000067ab9 */ /* 0x000fe20000000a00 */
[----:B------:R-:W-:Y:S01]  /*2820*/  LOP3.LUT R3, R6, 0x40, R3, 0xe2, !PT ;  /* 0x0000004006037812 */ /* 0x000fe200078ee203 */
[----:B------:R-:W-:Y:S01]  /*2830*/  IMAD.SHL.U32 R6, R18, 0x2, RZ ;  /* 0x0000000212067824 */ /* 0x000fe200078e00ff */
[----:B------:R-:W-:Y:S01]  /*2840*/  UISETP.LT.U32.AND UP1, UPT, UR40, 0x4, UP1 ;  /* 0x000000042800788c */ /* 0x000fe20008f21070 */
[----:B--2---:R-:W-:Y:S01]  /*2850*/  IMAD R59, R0, -0x40, R5 ;  /* 0xffffffc0003b7824 */ /* 0x004fe200078e0205 */
[----:B------:R-:W-:Y:S01]  /*2860*/  LOP3.LUT R0, R18, 0x3, RZ, 0xc0, !PT ;  /* 0x0000000312007812 */ /* 0x000fe200078ec0ff */
[----:B------:R-:W-:Y:S01]  /*2870*/  UISETP.GT.U32.AND UP0, UPT, UR40, 0x3, !UP0 ;  /* 0x000000032800788c */ /* 0x000fe2000c704070 */
[----:B------:R-:W-:Y:S01]  /*2880*/  LOP3.LUT R62, R3, R4, RZ, 0xfc, !PT ;  /* 0x00000004033e7212 */ /* 0x000fe200078efcff */
[----:B------:R-:W-:Y:S01]  /*2890*/  IMAD.SHL.U32 R3, R60, 0x20, RZ ;  /* 0x000000203c037824 */ /* 0x000fe200078e00ff */
[----:B------:R-:W-:Y:S01]  /*28a0*/  USEL UR5, URZ, 0x1, !UP1 ;  /* 0x000000013f057887 */ /* 0x000fe2000c800000 */
[----:B---3--:R-:W-:Y:S01]  /*28b0*/  IMAD R8, R0, -0x2, R7 ;  /* 0xfffffffe00087824 */ /* 0x008fe200078e0207 */
[----:B------:R-:W-:Y:S01]  /*28c0*/  USEL UR4, URZ, 0x1, !UP0 ;  /* 0x000000013f047887 */ /* 0x000fe2000c000000 */
[----:B------:R-:W-:Y:S01]  /*28d0*/  IMAD R0, R61, 0xc0, RZ ;  /* 0x000000c03d007824 */ /* 0x000fe200078e02ff */
[----:B------:R-:W-:Y:S01]  /*28e0*/  ISETP.GE.AND P0, PT, R3, R7, PT ;  /* 0x000000070300720c */ /* 0x000fe20003f06270 */
[----:B------:R-:W-:Y:S01]  /*28f0*/  IMAD R4, R13, UR6, RZ ;  /* 0x000000060d047c24 */ /* 0x000fe2000f8e02ff */
[----:B------:R-:W-:Y:S01]  /*2900*/  LOP3.LUT R6, R3, 0x6, R6, 0xf8, !PT ;  /* 0x0000000603067812 */ /* 0x000fe200078ef806 */
[----:B------:R-:W-:Y:S01]  /*2910*/  IMAD.MOV.U32 R63, RZ, RZ, RZ ;  /* 0x000000ffff3f7224 */ /* 0x000fe200078e00ff */
[C---:B------:R-:W-:Y:S01]  /*2920*/  ISETP.GE.OR P0, PT, R0.reuse, UR8, P0 ;  /* 0x0000000800007c0c */ /* 0x040fe20008706670 */
[----:B------:R-:W-:Y:S01]  /*2930*/  IMAD R9, R57, UR7, R4 ;  /* 0x0000000739097c24 */ /* 0x000fe2000f8e0204 */
[----:B------:R-:W-:Y:S01]  /*2940*/  SHF.R.S32.HI R7, RZ, 0x1f, R6 ;  /* 0x0000001fff077819 */ /* 0x000fe20000011406 */
[----:B------:R-:W-:Y:S01]  /*2950*/  ULOP3.LUT UR39, UR39, 0x3, URZ, 0xc0, !UPT ;  /* 0x0000000327277892 */ /* 0x000fe2000f8ec03f */
[----:B------:R-:W-:Y:S01]  /*2960*/  IADD3 R59, -R0, UR8, R59 ;  /* 0x00000008003b7c10 */ /* 0x000fe2000fffe13b */
[----:B------:R-:W-:Y:S01]  /*2970*/  ULOP3.LUT UR38, UR4, UR38, UR5, 0x96, !UPT ;  /* 0x0000002604267292 */ /* 0x000fe2000f8e9605 */
[----:B------:R-:W-:-:S02]  /*2980*/  IMAD.IADD R3, R8, 0x1, -R3 ;  /* 0x0000000108037824 */ /* 0x000fc400078e0a03 */
[----:B------:R-:W-:-:S04]  /*2990*/  IMAD.WIDE.U32 R4, R57, UR6, R6 ;  /* 0x0000000639047c25 */ /* 0x000fc8000f8e0006 */
[----:B------:R-:W-:Y:S02]  /*29a0*/  IMAD.IADD R9, R5, 0x1, R9 ;  /* 0x0000000105097824 */ /* 0x000fe400078e0209 */
[----:B------:R-:W-:-:S04]  /*29b0*/  IMAD.WIDE R62, R61, 0xc0, R62 ;  /* 0x000000c03d3e7825 */ /* 0x000fc800078e023e */
[----:B------:R-:W-:Y:S02]  /*29c0*/  IMAD.MOV.U32 R0, RZ, RZ, -0x1 ;  /* 0xffffffffff007424 */ /* 0x000fe400078e00ff */
[----:B------:R-:W-:Y:S01]  /*29d0*/  IMAD.MOV.U32 R8, RZ, RZ, R4 ;  /* 0x000000ffff087224 */ /* 0x000fe200078e0004 */
[----:B------:R-:W-:Y:S06]  /*29e0*/  @P0 BRA `(.L_x_32) ;  /* 0x0000002400900947 */ /* 0x000fec0003800000 */
[----:B------:R-:W0:Y:S01]  /*29f0*/  LDC.64 R4, c[0x0][0x5c8] ;  /* 0x00017200ff047b82 */ /* 0x000e220000000a00 */
[----:B-----5:R-:W-:Y:S01]  /*2a00*/  FSETP.NEU.AND P1, PT, R58, RZ, PT ;  /* 0x000000ff3a00720b */ /* 0x020fe20003f2d000 */
[----:B------:R-:W-:Y:S01]  /*2a10*/  BSSY B0, `(.L_x_32) ;  /* 0x0000261000007945 */ /* 0x000fe20003800000 */
[----:B------:R-:W-:-:S04]  /*2a20*/  ISETP.GT.AND P3, PT, R59, RZ, PT ;  /* 0x000000ff3b00720c */ /* 0x000fc80003f64270 */
[----:B------:R-:W-:Y:S01]  /*2a30*/  ISETP.GT.AND P0, PT, R3, RZ, P3 ;  /* 0x000000ff0300720c */ /* 0x000fe20001f04270 */
[-C--:B0-----:R-:W-:Y:S02]  /*2a40*/  IMAD R10, R63, R4.reuse, RZ ;  /* 0x000000043f0a7224 */ /* 0x081fe400078e02ff */
[----:B------:R-:W-:-:S04]  /*2a50*/  IMAD.WIDE.U32 R66, R62, R4, R8 ;  /* 0x000000043e427225 */ /* 0x000fc800078e0008 */
[----:B------:R-:W-:-:S04]  /*2a60*/  IMAD R9, R62, R5, R10 ;  /* 0x000000053e097224 */ /* 0x000fc800078e020a */
[----:B------:R-:W-:Y:S01]  /*2a70*/  IMAD.IADD R75, R67, 0x1, R9 ;  /* 0x00000001434b7824 */ /* 0x000fe200078e0209 */
[----:B------:R-:W-:Y:S06]  /*2a80*/  @!P1 BRA `(.L_x_33) ;  /* 0x0000001800d49947 */ /* 0x000fec0003800000 */
[----:B------:R-:W0:Y:S01]  /*2a90*/  LDC.64 R10, c[0x0][0x5b8] ;  /* 0x00016e00ff0a7b82 */ /* 0x000e220000000a00 */
[----:B------:R-:W-:-:S07]  /*2aa0*/  ULDC.64 UR4, c[0x0][0x5c0] ;  /* 0x0001700000047ab9 */ /* 0x000fce0000000a00 */
[----:B------:R-:W1:Y:S08]  /*2ab0*/  LDC.64 R20, c[0x0][0x5b0] ;  /* 0x00016c00ff147b82 */ /* 0x000e700000000a00 */
[----:B------:R-:W2:Y:S01]  /*2ac0*/  LDC.64 R8, c[0x0][0x5a8] ;  /* 0x00016a00ff087b82 */ /* 0x000ea20000000a00 */
[----:B0-----:R-:W-:-:S04]  /*2ad0*/  IMAD R12, R13, R10, RZ ;  /* 0x0000000a0d0c7224 */ /* 0x001fc800078e02ff */
[C---:B------:R-:W-:Y:S02]  /*2ae0*/  IMAD R67, R57.reuse, R11, R12 ;  /* 0x0000000b39437224 */ /* 0x040fe400078e020c */
[----:B------:R-:W-:-:S04]  /*2af0*/  IMAD.WIDE.U32 R12, R57, R10, R6 ;  /* 0x0000000a390c7225 */ /* 0x000fc800078e0006 */
[-C--:B-1----:R-:W-:Y:S02]  /*2b00*/  IMAD R11, R63, R20.reuse, RZ ;  /* 0x000000143f0b7224 */ /* 0x082fe400078e02ff */
[----:B------:R-:W-:Y:S02]  /*2b10*/  IMAD.IADD R15, R13, 0x1, R67 ;  /* 0x000000010d0f7824 */ /* 0x000fe400078e0243 */
[----:B------:R-:W-:Y:S02]  /*2b20*/  IMAD.MOV.U32 R14, RZ, RZ, R12 ;  /* 0x000000ffff0e7224 */ /* 0x000fe400078e000c */
[C---:B------:R-:W-:Y:S02]  /*2b30*/  IMAD R73, R62.reuse, R21, R11 ;  /* 0x000000153e497224 */ /* 0x040fe400078e020b */
[----:B------:R-:W-:-:S04]  /*2b40*/  IMAD.WIDE.U32 R60, R62, R20, R14 ;  /* 0x000000143e3c7225 */ /* 0x000fc800078e000e */
[----:B------:R-:W-:Y:S01]  /*2b50*/  IMAD.IADD R11, R61, 0x1, R73 ;  /* 0x000000013d0b7824 */ /* 0x000fe200078e0249 */
[----:B--2---:R-:W-:-:S04]  /*2b60*/  LEA R64, P1, R60, R8, 0x1 ;  /* 0x000000083c407211 */ /* 0x004fc800078208ff */
[----:B------:R-:W-:-:S05]  /*2b70*/  LEA.HI.X R65, R60, R9, R11, 0x1, P1 ;  /* 0x000000093c417211 */ /* 0x000fca00008f0c0b */
[----:B------:R0:W2:Y:S01]  /*2b80*/  @P0 LDG.E.LTC128B.U16 R11, desc[UR36][R64.64] ;  /* 0x00000024400b0981 */ /* 0x0000a2000c1e1520 */
[----:B------:R-:W-:Y:S01]  /*2b90*/  LEA R60, P1, R66, UR4, 0x1 ;  /* 0x00000004423c7c11 */ /* 0x000fe2000f8208ff */
[----:B------:R-:W-:Y:S01]  /*2ba0*/  IMAD.WIDE.U32 R68, R62, R20, R6 ;  /* 0x000000143e447225 */ /* 0x000fe200078e0006 */
[----:B------:R-:W-:Y:S03]  /*2bb0*/  BSSY B1, `(.L_x_34) ;  /* 0x0000011000017945 */ /* 0x000fe60003800000 */
[----:B------:R-:W-:Y:S02]  /*2bc0*/  IMAD.IADD R69, R73, 0x1, R69 ;  /* 0x0000000149457824 */ /* 0x000fe400078e0245 */
[----:B------:R-:W-:-:S04]  /*2bd0*/  IMAD.WIDE.U32 R70, R57, R10, R68 ;  /* 0x0000000a39467225 */ /* 0x000fc800078e0044 */
[----:B0-----:R-:W-:Y:S01]  /*2be0*/  IMAD.SHL.U32 R64, R20, 0x8, RZ ;  /* 0x0000000814407824 */ /* 0x001fe200078e00ff */
[----:B------:R-:W-:Y:S01]  /*2bf0*/  LEA R68, P2, R70, R8, 0x1 ;  /* 0x0000000846447211 */ /* 0x000fe200078408ff */
[----:B--2---:R-:W-:-:S04]  /*2c00*/  IMAD.U32 R61, R11, 0x10000, RZ ;  /* 0x000100000b3d7824 */ /* 0x004fc800078e00ff */
[----:B------:R-:W-:-:S04]  /*2c10*/  FMUL R61, R61, R58 ;  /* 0x0000003a3d3d7220 */ /* 0x000fc80000400000 */
[----:B------:R-:W-:Y:S01]  /*2c20*/  FFMA R61, R40, R56, R61 ;  /* 0x00000038283d7223 */ /* 0x000fe2000000003d */
[----:B------:R-:W-:-:S04]  /*2c30*/  IMAD.IADD R40, R67, 0x1, R71 ;  /* 0x0000000143287824 */ /* 0x000fc800078e0247 */
[----:B------:R-:W-:Y:S02]  /*2c40*/  F2FP.BF16.F32.PACK_AB R65, RZ, R61 ;  /* 0x0000003dff41723e */ /* 0x000fe400000010ff */
[----:B------:R-:W-:Y:S02]  /*2c50*/  LEA.HI.X R61, R66, UR5, R75, 0x1, P1 ;  /* 0x00000005423d7c11 */ /* 0x000fe400088f0c4b */
[----:B------:R-:W-:Y:S02]  /*2c60*/  ISETP.GT.AND P1, PT, R3, 0x1, P3 ;  /* 0x000000010300780c */ /* 0x000fe40001f24270 */
[----:B------:R-:W-:Y:S01]  /*2c70*/  LEA.HI.X R69, R70, R9, R40, 0x1, P2 ;  /* 0x0000000946457211 */ /* 0x000fe200010f0c28 */
[----:B------:R0:W-:Y:S02]  /*2c80*/  @P0 STG.E.U16 desc[UR36][R60.64], R65 ;  /* 0x000000413c000986 */ /* 0x0001e4000c101524 */
[----:B0-----:R-:W-:-:S08]  /*2c90*/  SHF.L.U64.HI R65, R20, 0x3, R21 ;  /* 0x0000000314417819 */ /* 0x001fd00000010215 */
[----:B------:R-:W-:Y:S05]  /*2ca0*/  @!P1 BRA `(.L_x_35) ;  /* 0x0000000000049947 */ /* 0x000fea0003800000 */
[----:B------:R0:W5:Y:S02]  /*2cb0*/  LDG.E.LTC128B.U16 R11, desc[UR36][R68.64+0x2] ;  /* 0x00000224440b7981 */ /* 0x000164000c1e1520 */
.L_x_35:
[----:B------:R-:W-:Y:S05]  /*2cc0*/  BSYNC B1 ;  /* 0x0000000000017941 */ /* 0x000fea0003800000 */
.L_x_34:
[----:B-----5:R-:W-:Y:S01]  /*2cd0*/  IMAD.U32 R71, R11, 0x10000, RZ ;  /* 0x000100000b477824 */ /* 0x020fe200078e00ff */
[----:B------:R-:W-:Y:S01]  /*2ce0*/  ISETP.GT.AND P0, PT, R59, 0x8, PT ;  /* 0x000000083b00780c */ /* 0x000fe20003f04270 */
[----:B------:R-:W-:-:S04]  /*2cf0*/  IMAD.WIDE.U32 R74, R62, R20, R64 ;  /* 0x000000143e4a7225 */ /* 0x000fc800078e0040 */
[----:B------:R-:W-:Y:S01]  /*2d00*/  FMUL R40, R71, R58 ;  /* 0x0000003a47287220 */ /* 0x000fe20000400000 */
[----:B------:R-:W-:Y:S01]  /*2d10*/  ISETP.GT.AND P2, PT, R3, RZ, P0 ;  /* 0x000000ff0300720c */ /* 0x000fe20000744270 */
[----:B------:R-:W-:Y:S02]  /*2d20*/  IMAD.IADD R71, R73, 0x1, R75 ;  /* 0x0000000149477824 */ /* 0x000fe400078e024b */
[----:B------:R-:W-:Y:S01]  /*2d30*/  FFMA R40, R41, R56, R40 ;  /* 0x0000003829287223 */ /* 0x000fe20000000028 */
[----:B------:R-:W-:-:S04]  /*2d40*/  IADD3 R41, P4, R12, R74, RZ ;  /* 0x0000004a0c297210 */ /* 0x000fc80007f9e0ff */
[----:B------:R-:W-:Y:S01]  /*2d50*/  F2FP.BF16.F32.PACK_AB R40, RZ, R40 ;  /* 0x00000028ff28723e */ /* 0x000fe200000010ff */
[----:B------:R-:W-:Y:S01]  /*2d60*/  IMAD.X R66, R71, 0x1, R15, P4 ;  /* 0x0000000147427824 */ /* 0x000fe200020e060f */
[----:B------:R-:W-:-:S04]  /*2d70*/  LEA R72, P4, R41, R8, 0x1 ;  /* 0x0000000829487211 */ /* 0x000fc800078808ff */
[--C-:B------:R-:W-:Y:S02]  /*2d80*/  LEA.HI.X R73, R41, R9, R66.reuse, 0x1, P4 ;  /* 0x0000000929497211 */ /* 0x100fe400020f0c42 */
[----:B------:R-:W-:Y:S02]  /*2d90*/  PRMT R66, R40, 0x7610, R66 ;  /* 0x0000761028427816 */ /* 0x000fe40000000042 */
[----:B------:R-:W-:-:S03]  /*2da0*/  PRMT R40, R11, 0x7610, R40 ;  /* 0x000076100b287816 */ /* 0x000fc60000000028 */
[----:B------:R1:W-:Y:S04]  /*2db0*/  @P1 STG.E.U16 desc[UR36][R60.64+0x2], R66 ;  /* 0x000002423c001986 */ /* 0x0003e8000c101524 */
[----:B------:R2:W3:Y:S01]  /*2dc0*/  @P2 LDG.E.LTC128B.U16 R40, desc[UR36][R72.64] ;  /* 0x0000002448282981 */ /* 0x0004e2000c1e1520 */
[----:B------:R-:W-:Y:S01]  /*2dd0*/  IMAD.SHL.U32 R11, R4, 0x10, RZ ;  /* 0x00000010040b7824 */ /* 0x000fe200078e00ff */
[----:B------:R-:W-:Y:S01]  /*2de0*/  IADD3 R74, P1, R6, R74, RZ ;  /* 0x0000004a064a7210 */ /* 0x000fe20007f3e0ff */
[----:B------:R-:W-:Y:S03]  /*2df0*/  BSSY B1, `(.L_x_36) ;  /* 0x0000011000017945 */ /* 0x000fe60003800000 */
[----:B------:R-:W-:Y:S01]  /*2e00*/  IADD3 R70, P4, R11, R60, RZ ;  /* 0x0000003c0b467210 */ /* 0x000fe20007f9e0ff */
[----:B------:R-:W-:Y:S01]  /*2e10*/  IMAD.X R75, R7, 0x1, R71, P1 ;  /* 0x00000001074b7824 */ /* 0x000fe200008e0647 */
[----:B------:R-:W-:Y:S01]  /*2e20*/  ISETP.GT.AND P1, PT, R3, 0x1, P0 ;  /* 0x000000010300780c */ /* 0x000fe20000724270 */
[----:B------:R-:W-:-:S04]  /*2e30*/  IMAD.WIDE.U32 R74, R57, R10, R74 ;  /* 0x0000000a394a7225 */ /* 0x000fc800078e004a */
[----:B-1----:R-:W-:Y:S01]  /*2e40*/  IMAD.IADD R66, R67, 0x1, R75 ;  /* 0x0000000143427824 */ /* 0x002fe200078e024b */
[----:B--2---:R-:W-:-:S04]  /*2e50*/  LEA R72, P5, R74, R8, 0x1 ;  /* 0x000000084a487211 */ /* 0x004fc800078a08ff */
[----:B------:R-:W-:Y:S01]  /*2e60*/  LEA.HI.X R73, R74, R9, R66, 0x1, P5 ;  /* 0x000000094a497211 */ /* 0x000fe200028f0c42 */
[----:B---3--:R-:W-:-:S04]  /*2e70*/  IMAD.U32 R41, R40, 0x10000, RZ ;  /* 0x0001000028297824 */ /* 0x008fc800078e00ff */
[----:B------:R-:W-:-:S04]  /*2e80*/  FMUL R41, R41, R58 ;  /* 0x0000003a29297220 */ /* 0x000fc80000400000 */
[----:B------:R-:W-:Y:S01]  /*2e90*/  FFMA R42, R42, R56, R41 ;  /* 0x000000382a2a7223 */ /* 0x000fe20000000029 */
[----:B------:R-:W-:-:S04]  /*2ea0*/  SHF.L.U64.HI R41, R4, 0x4, R5 ;  /* 0x0000000404297819 */ /* 0x000fc80000010205 */
[----:B------:R-:W-:Y:S01]  /*2eb0*/  F2FP.BF16.F32.PACK_AB R42, RZ, R42 ;  /* 0x0000002aff2a723e */ /* 0x000fe200000010ff */
[----:B------:R-:W-:-:S05]  /*2ec0*/  IMAD.X R71, R41, 0x1, R61, P4 ;  /* 0x0000000129477824 */ /* 0x000fca00020e063d */
[----:B------:R1:W-:Y:S01]  /*2ed0*/  @P2 STG.E.U16 desc[UR36][R70.64], R42 ;  /* 0x0000002a46002986 */ /* 0x0003e2000c101524 */
[----:B------:R-:W-:Y:S05]  /*2ee0*/  @!P1 BRA `(.L_x_37) ;  /* 0x0000000000049947 */ /* 0x000fea0003800000 */
[----:B------:R2:W5:Y:S02]  /*2ef0*/  LDG.E.LTC128B.U16 R40, desc[UR36][R72.64+0x2] ;  /* 0x0000022448287981 */ /* 0x000564000c1e1520 */
.L_x_37:
[----:B------:R-:W-:Y:S05]  /*2f00*/  BSYNC B1 ;  /* 0x0000000000017941 */ /* 0x000fea0003800000 */
.L_x_36:
[----:B-----5:R-:W-:Y:S01]  /*2f10*/  IMAD.U32 R75, R40, 0x10000, RZ ;  /* 0x00010000284b7824 */ /* 0x020fe200078e00ff */
[----:B------:R-:W-:Y:S01]  /*2f20*/  ISETP.GT.AND P2, PT, R3, 0x8, P3 ;  /* 0x000000080300780c */ /* 0x000fe20001f44270 */
[----:B------:R-:W-:Y:S02]  /*2f30*/  BSSY B1, `(.L_x_38) ;  /* 0x000000a000017945 */ /* 0x000fe40003800000 */
[----:B-1----:R-:W-:-:S04]  /*2f40*/  FMUL R42, R75, R58 ;  /* 0x0000003a4b2a7220 */ /* 0x002fc80000400000 */
[----:B------:R-:W-:Y:S01]  /*2f50*/  FFMA R42, R43, R56, R42 ;  /* 0x000000382b2a7223 */ /* 0x000fe2000000002a */
[----:B------:R-:W-:-:S04]  /*2f60*/  @P1 IMAD.MOV.U32 R43, RZ, RZ, R71 ;  /* 0x000000ffff2b1224 */ /* 0x000fc800078e0047 */
[----:B------:R-:W-:-:S04]  /*2f70*/  F2FP.BF16.F32.PACK_AB R42, RZ, R42 ;  /* 0x0000002aff2a723e */ /* 0x000fc800000010ff */
[----:B------:R-:W-:Y:S01]  /*2f80*/  PRMT R66, R42, 0x7610, R66 ;  /* 0x000076102a427816 */ /* 0x000fe20000000042 */
[----:B------:R-:W-:-:S05]  /*2f90*/  @P1 IMAD.MOV.U32 R42, RZ, RZ, R70 ;  /* 0x000000ffff2a1224 */ /* 0x000fca00078e0046 */
[----:B------:R1:W-:Y:S01]  /*2fa0*/  @P1 STG.E.U16 desc[UR36][R42.64+0x2], R66 ;  /* 0x000002422a001986 */ /* 0x0003e2000c101524 */
[----:B------:R-:W-:Y:S05]  /*2fb0*/  @!P2 BRA `(.L_x_39) ;  /* 0x000000000004a947 */ /* 0x000fea0003800000 */
[----:B------:R3:W5:Y:S02]  /*2fc0*/  LDG.E.LTC128B.U16 R40, desc[UR36][R68.64+0x10] ;  /* 0x0000102444287981 */ /* 0x000764000c1e1520 */
.L_x_39:
[----:B------:R-:W-:Y:S05]  /*2fd0*/  BSYNC B1 ;  /* 0x0000000000017941 */ /* 0x000fea0003800000 */
.L_x_38:
[----:B-1---5:R-:W-:Y:S01]  /*2fe0*/  IMAD.U32 R43, R40, 0x10000, RZ ;  /* 0x00010000282b7824 */ /* 0x022fe200078e00ff */
[----:B------:R-:W-:Y:S01]  /*2ff0*/  @P2 MOV R42, R60 ;  /* 0x0000003c002a2202 */ /* 0x000fe20000000f00 */
[----:B------:R-:W-:Y:S01]  /*3000*/  BSSY B1, `(.L_x_40) ;  /* 0x000000a000017945 */ /* 0x000fe20003800000 */
[----:B------:R-:W-:Y:S01]  /*3010*/  ISETP.GT.AND P1, PT, R3, 0x9, P3 ;  /* 0x000000090300780c */ /* 0x000fe20001f24270 */
[----:B------:R-:W-:-:S04]  /*3020*/  FMUL R43, R43, R58 ;  /* 0x0000003a2b2b7220 */ /* 0x000fc80000400000 */
[----:B------:R-:W-:-:S05]  /*3030*/  FFMA R43, R44, R56, R43 ;  /* 0x000000382c2b7223 */ /* 0x000fca000000002b */
[----:B------:R-:W-:-:S04]  /*3040*/  F2FP.BF16.F32.PACK_AB R43, RZ, R43 ;  /* 0x0000002bff2b723e */ /* 0x000fc800000010ff */
[----:B------:R-:W-:Y:S01]  /*3050*/  PRMT R44, R43, 0x7610, R44 ;  /* 0x000076102b2c7816 */ /* 0x000fe2000000002c */
[----:B------:R-:W-:-:S05]  /*3060*/  @P2 IMAD.MOV.U32 R43, RZ, RZ, R61 ;  /* 0x000000ffff2b2224 */ /* 0x000fca00078e003d */
[----:B------:R1:W-:Y:S01]  /*3070*/  @P2 STG.E.U16 desc[UR36][R42.64+0x10], R44 ;  /* 0x0000102c2a002986 */ /* 0x0003e2000c101524 */
[----:B------:R-:W-:Y:S05]  /*3080*/  @!P1 BRA `(.L_x_41) ;  /* 0x0000000000049947 */ /* 0x000fea0003800000 */
[----:B------:R4:W5:Y:S02]  /*3090*/  LDG.E.LTC128B.U16 R40, desc[UR36][R68.64+0x12] ;  /* 0x0000122444287981 */ /* 0x000964000c1e1520 */
.L_x_41:
[----:B------:R-:W-:Y:S05]  /*30a0*/  BSYNC B1 ;  /* 0x0000000000017941 */ /* 0x000fea0003800000 */
.L_x_40:
[----:B-1---5:R-:W-:Y:S01]  /*30b0*/  IMAD.U32 R43, R40, 0x10000, RZ ;  /* 0x00010000282b7824 */ /* 0x022fe200078e00ff */
[----:B------:R-:W-:Y:S01]  /*30c0*/  ISETP.GT.AND P2, PT, R3, 0x8, P0 ;  /* 0x000000080300780c */ /* 0x000fe20000744270 */
[----:B------:R-:W-:Y:S02]  /*30d0*/  BSSY B1, `(.L_x_42) ;  /* 0x000000a000017945 */ /* 0x000fe40003800000 */
[----:B------:R-:W-:Y:S01]  /*30e0*/  FMUL R42, R43, R58 ;  /* 0x0000003a2b2a7220 */ /* 0x000fe20000400000 */
[----:B------:R-:W-:-:S03]  /*30f0*/  @P1 IMAD.MOV.U32 R43, RZ, RZ, R61 ;  /* 0x000000ffff2b1224 */ /* 0x000fc600078e003d */
[----:B------:R-:W-:-:S05]  /*3100*/  FFMA R42, R45, R56, R42 ;  /* 0x000000382d2a7223 */ /* 0x000fca000000002a */
[----:B------:R-:W-:-:S04]  /*3110*/  F2FP.BF16.F32.PACK_AB R42, RZ, R42 ;  /* 0x0000002aff2a723e */ /* 0x000fc800000010ff */
[----:B------:R-:W-:Y:S01]  /*3120*/  PRMT R44, R42, 0x7610, R44 ;  /* 0x000076102a2c7816 */ /* 0x000fe2000000002c */
[----:B------:R-:W-:-:S05]  /*3130*/  @P1 IMAD.MOV.U32 R42, RZ, RZ, R60 ;  /* 0x000000ffff2a1224 */ /* 0x000fca00078e003c */
[----:B------:R1:W-:Y:S01]  /*3140*/  @P1 STG.E.U16 desc[UR36][R42.64+0x12], R44 ;  /* 0x0000122c2a001986 */ /* 0x0003e2000c101524 */
[----:B------:R-:W-:Y:S05]  /*3150*/  @!P2 BRA `(.L_x_43) ;  /* 0x000000000004a947 */ /* 0x000fea0003800000 */
[----:B------:R0:W5:Y:S02]  /*3160*/  LDG.E.LTC128B.U16 R40, desc[UR36][R72.64+0x10] ;  /* 0x0000102448287981 */ /* 0x000164000c1e1520 */
.L_x_43:
[----:B------:R-:W-:Y:S05]  /*3170*/  BSYNC B1 ;  /* 0x0000000000017941 */ /* 0x000fea0003800000 */
.L_x_42:
[----:B-1---5:R-:W-:Y:S01]  /*3180*/  IMAD.U32 R43, R40, 0x10000, RZ ;  /* 0x00010000282b7824 */ /* 0x022fe200078e00ff */
[----:B------:R-:W-:Y:S01]  /*3190*/  ISETP.GT.AND P1, PT, R3, 0x9, P0 ;  /* 0x000000090300780c */ /* 0x000fe20000724270 */
[----:B------:R-:W-:Y:S01]  /*31a0*/  @P2 IMAD.MOV.U32 R42, RZ, RZ, R70 ;  /* 0x000000ffff2a2224 */ /* 0x000fe200078e0046 */
[----:B------:R-:W-:Y:S01]  /*31b0*/  BSSY B1, `(.L_x_44) ;  /* 0x0000009000017945 */ /* 0x000fe20003800000 */
        /* <DEDUP_REMOVED lines=8> */
.L_x_45:
[----:B------:R-:W-:Y:S05]  /*3240*/  BSYNC B1 ;  /* 0x0000000000017941 */ /* 0x000fea0003800000 */
.L_x_44:
        /* <DEDUP_REMOVED lines=12> */
.L_x_47:
[----:B------:R-:W-:Y:S05]  /*3310*/  BSYNC B1 ;  /* 0x0000000000017941 */ /* 0x000fea0003800000 */
.L_x_46:
        /* <DEDUP_REMOVED lines=12> */
.L_x_49:
[----:B------:R-:W-:Y:S05]  /*33e0*/  BSYNC B1 ;  /* 0x0000000000017941 */ /* 0x000fea0003800000 */
.L_x_48:
        /* <DEDUP_REMOVED lines=12> */
.L_x_51:
[----:B------:R-:W-:Y:S05]  /*34b0*/  BSYNC B1 ;  /* 0x0000000000017941 */ /* 0x000fea0003800000 */
.L_x_50:
        /* <DEDUP_REMOVED lines=12> */
.L_x_53:
[----:B------:R-:W-:Y:S05]  /*3580*/  BSYNC B1 ;  /* 0x0000000000017941 */ /* 0x000fea0003800000 */
.L_x_52:
        /* <DEDUP_REMOVED lines=12> */
.L_x_55:
[----:B------:R-:W-:Y:S05]  /*3650*/  BSYNC B1 ;  /* 0x0000000000017941 */ /* 0x000fea0003800000 */
.L_x_54:
        /* <DEDUP_REMOVED lines=12> */
.L_x_57:
[----:B------:R-:W-:Y:S05]  /*3720*/  BSYNC B1 ;  /* 0x0000000000017941 */ /* 0x000fea0003800000 */
.L_x_56:
        /* <DEDUP_REMOVED lines=12> */
.L_x_59:
[----:B------:R-:W-:Y:S05]  /*37f0*/  BSYNC B1 ;  /* 0x0000000000017941 */ /* 0x000fea0003800000 */
.L_x_58:
[----:B-1---5:R-:W-:Y:S01]  /*3800*/  IMAD.U32 R43, R40, 0x10000, RZ ;  /* 0x00010000282b7824 */ /* 0x022fe200078e00ff */
[----:B------:R-:W-:Y:S01]  /*3810*/  ISETP.GT.AND P1, PT, R3, 0x19, P0 ;  /* 0x000000190300780c */ /* 0x000fe20000724270 */
[----:B------:R-:W-:Y:S01]  /*3820*/  @P2 IMAD.MOV.U32 R42, RZ, RZ, R70 ;  /* 0x000000ffff2a2224 */ /* 0x000fe200078e0046 */
[----:B0--34-:R-:W-:Y:S01]  /*3830*/  IADD3 R69, P0, R62, 0x80, RZ ;  /* 0x000000803e457810 */ /* 0x019fe20007f1e0ff */
[----:B------:R-:W-:Y:S01]  /*3840*/  FMUL R43, R43, R58 ;  /* 0x0000003a2b2b7220 */ /* 0x000fe20000400000 */
[----:B------:R-:W-:Y:S03]  /*3850*/  BSSY B1, `(.L_x_60) ;  /* 0x0000009000017945 */ /* 0x000fe60003800000 */
[----:B------:R-:W-:Y:S01]  /*3860*/  FFMA R43, R54, R56, R43 ;  /* 0x00000038362b7223 */ /* 0x000fe2000000002b */
[----:B------:R-:W-:-:S04]  /*3870*/  IMAD.X R63, RZ, RZ, R63, P0 ;  /* 0x000000ffff3f7224 */ /* 0x000fc800000e063f */
[----:B------:R-:W-:-:S04]  /*3880*/  F2FP.BF16.F32.PACK_AB R43, RZ, R43 ;  /* 0x0000002bff2b723e */ /* 0x000fc800000010ff */
[----:B------:R-:W-:Y:S01]  /*3890*/  PRMT R44, R43, 0x7610, R44 ;  /* 0x000076102b2c7816 */ /* 0x000fe2000000002c */
[----:B------:R-:W-:-:S05]  /*38a0*/  @P2 IMAD.MOV.U32 R43, RZ, RZ, R71 ;  /* 0x000000ffff2b2224 */ /* 0x000fca00078e0047 */
[----:B------:R0:W-:Y:S01]  /*38b0*/  @P2 STG.E.U16 desc[UR36][R42.64+0x30], R44 ;  /* 0x0000302c2a002986 */ /* 0x0001e2000c101524 */
[----:B------:R-:W-:Y:S05]  /*38c0*/  @!P1 BRA `(.L_x_61) ;  /* 0x0000000000049947 */ /* 0x000fea0003800000 */
[----:B------:R1:W5:Y:S02]  /*38d0*/  LDG.E.LTC128B.U16 R40, desc[UR36][R72.64+0x32] ;  /* 0x0000322448287981 */ /* 0x000364000c1e1520 */
.L_x_61:
[----:B------:R-:W-:Y:S05]  /*38e0*/  BSYNC B1 ;  /* 0x0000000000017941 */ /* 0x000fea0003800000 */
.L_x_60:
[----:B0----5:R-:W-:Y:S01]  /*38f0*/  IMAD.U32 R43, R40, 0x10000, RZ ;  /* 0x00010000282b7824 */ /* 0x021fe200078e00ff */
[----:B------:R-:W-:Y:S01]  /*3900*/  ISETP.GT.AND P0, PT, R59, 0x80, PT ;  /* 0x000000803b00780c */ /* 0x000fe20003f04270 */
[----:B------:R-:W-:Y:S02]  /*3910*/  IMAD R42, R63, R20, RZ ;  /* 0x000000143f2a7224 */ /* 0x000fe400078e02ff */
[----:B------:R-:W-:Y:S01]  /*3920*/  FMUL R44, R43, R58 ;  /* 0x0000003a2b2c7220 */ /* 0x000fe20000400000 */
[----:B------:R-:W-:Y:S01]  /*3930*/  ISETP.GT.AND P3, PT, R3, RZ, P0 ;  /* 0x000000ff0300720c */ /* 0x000fe20000764270 */
[C---:B------:R-:W-:Y:S02]  /*3940*/  IMAD R53, R69.reuse, R21, R42 ;  /* 0x0000001545357224 */ /* 0x040fe400078e022a */
[----:B------:R-:W-:-:S04]  /*3950*/  IMAD.WIDE.U32 R42, R69, R20, R14 ;  /* 0x00000014452a7225 */ /* 0x000fc800078e000e */
[----:B------:R-:W-:Y:S01]  /*3960*/  FFMA R55, R55, R56, R44 ;  /* 0x0000003837377223 */ /* 0x000fe2000000002c */
[----:B------:R-:W-:Y:S01]  /*3970*/  IMAD.IADD R21, R43, 0x1, R53 ;  /* 0x000000012b157824 */ /* 0x000fe200078e0235 */
[----:B------:R-:W-:-:S03]  /*3980*/  LEA R44, P2, R42, R8, 0x1 ;  /* 0x000000082a2c7211 */ /* 0x000fc600078408ff */
[----:B------:R-:W-:Y:S02]  /*3990*/  F2FP.BF16.F32.PACK_AB R55, RZ, R55 ;  /* 0x00000037ff37723e */ /* 0x000fe400000010ff */
[----:B------:R-:W-:-:S03]  /*39a0*/  LEA.HI.X R45, R42, R9, R21, 0x1, P2 ;  /* 0x000000092a2d7211 */ /* 0x000fc600010f0c15 */
[----:B------:R0:W-:Y:S04]  /*39b0*/  @P1 STG.E.U16 desc[UR36][R70.64+0x32], R55 ;  /* 0x0000323746001986 */ /* 0x0001e8000c101524 */
[----:B------:R-:W3:Y:S01]  /*39c0*/  @P3 LDG.E.LTC128B.U16 R40, desc[UR36][R44.64] ;  /* 0x000000242c283981 */ /* 0x000ee2000c1e1520 */
[----:B------:R-:W-:Y:S01]  /*39d0*/  IMAD.WIDE.U32 R42, R69, R20, R6 ;  /* 0x00000014452a7225 */ /* 0x000fe200078e0006 */
[C---:B------:R-:W-:Y:S01]  /*39e0*/  SHF.L.U64.HI R51, R4.reuse, 0x8, R5 ;  /* 0x0000000804337819 */ /* 0x040fe20000010205 */
[----:B------:R-:W-:Y:S01]  /*39f0*/  BSSY B1, `(.L_x_62) ;  /* 0x0000011000017945 */ /* 0x000fe20003800000 */
[----:B------:R-:W-:Y:S01]  /*3a00*/  ISETP.GT.AND P2, PT, R3, 0x1, P0 ;  /* 0x000000010300780c */ /* 0x000fe20000744270 */
[----:B------:R-:W-:Y:S02]  /*3a10*/  IMAD.IADD R43, R53, 0x1, R43 ;  /* 0x00000001352b7824 */ /* 0x000fe400078e022b */
[----:B------:R-:W-:-:S02]  /*3a20*/  IMAD.SHL.U32 R49, R4, 0x100, RZ ;  /* 0x0000010004317824 */ /* 0x000fc400078e00ff */
[----:B------:R-:W-:-:S03]  /*3a30*/  IMAD.WIDE.U32 R46, R57, R10, R42 ;  /* 0x0000000a392e7225 */ /* 0x000fc600078e002a */
[----:B------:R-:W-:Y:S01]  /*3a40*/  IADD3 R42, P1, R49, R60, RZ ;  /* 0x0000003c312a7210 */ /* 0x000fe20007f3e0ff */
[----:B------:R-:W-:Y:S01]  /*3a50*/  IMAD.IADD R5, R67, 0x1, R47 ;  /* 0x0000000143057824 */ /* 0x000fe200078e022f */
[----:B------:R-:W-:-:S03]  /*3a60*/  LEA R4, P4, R46, R8, 0x1 ;  /* 0x000000082e047211 */ /* 0x000fc600078808ff */
[----:B------:R-:W-:Y:S01]  /*3a70*/  IMAD.X R43, R51, 0x1, R61, P1 ;  /* 0x00000001332b7824 */ /* 0x000fe200008e063d */
[----:B------:R-:W-:Y:S01]  /*3a80*/  LEA.HI.X R5, R46, R9, R5, 0x1, P4 ;  /* 0x000000092e057211 */ /* 0x000fe200020f0c05 */
[----:B---3--:R-:W-:-:S04]  /*3a90*/  IMAD.U32 R21, R40, 0x10000, RZ ;  /* 0x0001000028157824 */ /* 0x008fc800078e00ff */
[----:B------:R-:W-:-:S04]  /*3aa0*/  FMUL R21, R21, R58 ;  /* 0x0000003a15157220 */ /* 0x000fc80000400000 */
[----:B------:R-:W-:-:S05]  /*3ab0*/  FFMA R21, R24, R56, R21 ;  /* 0x0000003818157223 */ /* 0x000fca0000000015 */
[----:B------:R-:W-:-:S05]  /*3ac0*/  F2FP.BF16.F32.PACK_AB R21, RZ, R21 ;  /* 0x00000015ff15723e */ /* 0x000fca00000010ff */
[----:B------:R0:W-:Y:S01]  /*3ad0*/  @P3 STG.E.U16 desc[UR36][R42.64], R21 ;  /* 0x000000152a003986 */ /* 0x0001e2000c101524 */
[----:B------:R-:W-:Y:S05]  /*3ae0*/  @!P2 BRA `(.L_x_63) ;  /* 0x000000000004a947 */ /* 0x000fea0003800000 */
[----:B------:R3:W5:Y:S02]  /*3af0*/  LDG.E.LTC128B.U16 R40, desc[UR36][R4.64+0x2] ;  /* 0x0000022404287981 */ /* 0x000764000c1e1520 */
.L_x_63:
[----:B------:R-:W-:Y:S05]  /*3b00*/  BSYNC B1 ;  /* 0x0000000000017941 */ /* 0x000fea0003800000 */
.L_x_62:
[----:B-----5:R-:W-:Y:S01]  /*3b10*/  IMAD.U32 R13, R40, 0x10000, RZ ;  /* 0x00010000280d7824 */ /* 0x020fe200078e00ff */
[----:B------:R-:W-:Y:S01]  /*3b20*/  ISETP.GT.AND P1, PT, R59, 0x88, PT ;  /* 0x000000883b00780c */ /* 0x000fe20003f24270 */
[----:B0-----:R-:W-:Y:S01]  /*3b30*/  IMAD.WIDE.U32 R20, R69, R20, R64 ;  /* 0x0000001445147225 */ /* 0x001fe200078e0040 */
[----:B------:R-:W-:Y:S03]  /*3b40*/  BSSY B1, `(.L_x_64) ;  /* 0x0000010000017945 */ /* 0x000fe60003800000 */
[----:B------:R-:W-:Y:S01]  /*3b50*/  FMUL R14, R13, R58 ;  /* 0x0000003a0d0e7220 */ /* 0x000fe20000400000 */
[----:B------:R-:W-:Y:S01]  /*3b60*/  ISETP.GT.AND P3, PT, R3, RZ, P1 ;  /* 0x000000ff0300720c */ /* 0x000fe20000f64270 */
[----:B------:R-:W-:Y:S01]  /*3b70*/  IMAD.IADD R53, R53, 0x1, R21 ;  /* 0x0000000135357824 */ /* 0x000fe200078e0215 */
[----:B------:R-:W-:Y:S01]  /*3b80*/  IADD3 R13, P5, R12, R20, RZ ;  /* 0x000000140c0d7210 */ /* 0x000fe20007fbe0ff */
[----:B------:R-:W-:Y:S01]  /*3b90*/  FFMA R25, R25, R56, R14 ;  /* 0x0000003819197223 */ /* 0x000fe2000000000e */
[----:B------:R-:W-:Y:S01]  /*3ba0*/  IADD3 R14, P4, R6, R20, RZ ;  /* 0x00000014060e7210 */ /* 0x000fe20007f9e0ff */
[----:B------:R-:W-:-:S02]  /*3bb0*/  @P2 IMAD.MOV.U32 R21, RZ, RZ, R43 ;  /* 0x000000ffff152224 */ /* 0x000fc400078e002b */
[----:B------:R-:W-:Y:S01]  /*3bc0*/  IMAD.X R20, R53, 0x1, R15, P5 ;  /* 0x0000000135147824 */ /* 0x000fe200028e060f */
[C---:B------:R-:W-:Y:S02]  /*3bd0*/  LEA R12, P5, R13.reuse, R8, 0x1 ;  /* 0x000000080d0c7211 */ /* 0x040fe400078a08ff */
[----:B------:R-:W-:Y:S02]  /*3be0*/  F2FP.BF16.F32.PACK_AB R25, RZ, R25 ;  /* 0x00000019ff19723e */ /* 0x000fe400000010ff */
[----:B------:R-:W-:Y:S01]  /*3bf0*/  LEA.HI.X R13, R13, R9, R20, 0x1, P5 ;  /* 0x000000090d0d7211 */ /* 0x000fe200028f0c14 */
[----:B------:R-:W-:-:S05]  /*3c00*/  @P2 IMAD.MOV.U32 R20, RZ, RZ, R42 ;  /* 0x000000ffff142224 */ /* 0x000fca00078e002a */
[----:B------:R0:W-:Y:S01]  /*3c10*/  @P2 STG.E.U16 desc[UR36][R20.64+0x2], R25 ;  /* 0x0000021914002986 */ /* 0x0001e2000c101524 */
[----:B------:R-:W-:Y:S05]  /*3c20*/  @!P3 BRA `(.L_x_65) ;  /* 0x000000000004b947 */ /* 0x000fea0003800000 */
[----:B------:R4:W5:Y:S02]  /*3c30*/  LDG.E.LTC128B.U16 R40, desc[UR36][R12.64] ;  /* 0x000000240c287981 */ /* 0x000964000c1e1520 */
.L_x_65:
[----:B------:R-:W-:Y:S05]  /*3c40*/  BSYNC B1 ;  /* 0x0000000000017941 */ /* 0x000fea0003800000 */
.L_x_64:
[----:B----45:R-:W-:Y:S01]  /*3c50*/  IMAD.U32 R13, R40, 0x10000, RZ ;  /* 0x00010000280d7824 */ /* 0x030fe200078e00ff */
[----:B------:R-:W-:Y:S01]  /*3c60*/  ISETP.GT.AND P2, PT, R3, 0x1, P1 ;  /* 0x000000010300780c */ /* 0x000fe20000f44270 */
[----:B------:R-:W-:Y:S01]  /*3c70*/  IMAD.X R15, R7, 0x1, R53, P4 ;  /* 0x00000001070f7824 */ /* 0x000fe200020e0635 */
[----:B------:R-:W-:Y:S01]  /*3c80*/  IADD3 R6, P4, R42, R11, RZ ;  /* 0x0000000b2a067210 */ /* 0x000fe20007f9e0ff */
[----:B------:R-:W-:Y:S01]  /*3c90*/  FMUL R7, R13, R58 ;  /* 0x0000003a0d077220 */ /* 0x000fe20000400000 */
[----:B------:R-:W-:Y:S01]  /*3ca0*/  BSSY B1, `(.L_x_66) ;  /* 0x000000b000017945 */ /* 0x000fe20003800000 */
[----:B------:R-:W-:-:S04]  /*3cb0*/  IMAD.WIDE.U32 R12, R57, R10, R14 ;  /* 0x0000000a390c7225 */ /* 0x000fc800078e000e */
[----:B------:R-:W-:Y:S01]  /*3cc0*/  FFMA R7, R26, R56, R7 ;  /* 0x000000381a077223 */ /* 0x000fe20000000007 */
[----:B------:R-:W-:Y:S01]  /*3cd0*/  IMAD.IADD R67, R67, 0x1, R13 ;  /* 0x0000000143437824 */ /* 0x000fe200078e020d */
[----:B------:R-:W-:-:S03]  /*3ce0*/  LEA R8, P5, R12, R8, 0x1 ;  /* 0x000000080c087211 */ /* 0x000fc600078a08ff */
[----:B------:R-:W-:Y:S01]  /*3cf0*/  F2FP.BF16.F32.PACK_AB R10, RZ, R7 ;  /* 0x00000007ff0a723e */ /* 0x000fe200000010ff */
[----:B------:R-:W-:Y:S01]  /*3d00*/  IMAD.X R7, R43, 0x1, R41, P4 ;  /* 0x000000012b077824 */ /* 0x000fe200020e0629 */
[----:B------:R-:W-:-:S04]  /*3d10*/  LEA.HI.X R9, R12, R9, R67, 0x1, P5 ;  /* 0x000000090c097211 */ /* 0x000fc800028f0c43 */
[----:B------:R4:W-:Y:S01]  /*3d20*/  @P3 STG.E.U16 desc[UR36][R6.64], R10 ;  /* 0x0000000a06003986 */ /* 0x0009e2000c101524 */
[----:B------:R-:W-:Y:S05]  /*3d30*/  @!P2 BRA `(.L_x_67) ;  /* 0x000000000004a947 */ /* 0x000fea0003800000 */
[----:B------:R0:W5:Y:S02]  /*3d40*/  LDG.E.LTC128B.U16 R40, desc[UR36][R8.64+0x2] ;  /* 0x0000022408287981 */ /* 0x000164000c1e1520 */
.L_x_67:
[----:B------:R-:W-:Y:S05]  /*3d50*/  BSYNC B1 ;  /* 0x0000000000017941 */ /* 0x000fea0003800000 */
.L_x_66:
[----:B-----5:R-:W-:Y:S01]  /*3d60*/  IMAD.U32 R13, R40, 0x10000, RZ ;  /* 0x00010000280d7824 */ /* 0x020fe200078e00ff */
[----:B------:R-:W-:Y:S01]  /*3d70*/  ISETP.GT.AND P3, PT, R3, 0x8, P0 ;  /* 0x000000080300780c */ /* 0x000fe20000764270 */
[----:B------:R-:W-:Y:S02]  /*3d80*/  BSSY B1, `(.L_x_68) ;  /* 0x0000007000017945 */ /* 0x000fe40003800000 */
[----:B----4-:R-:W-:-:S04]  /*3d90*/  FMUL R10, R13, R58 ;  /* 0x0000003a0d0a7220 */ /* 0x010fc80000400000 */
[----:B------:R-:W-:-:S05]  /*3da0*/  FFMA R10, R27, R56, R10 ;  /* 0x000000381b0a7223 */ /* 0x000fca000000000a */
[----:B------:R-:W-:-:S05]  /*3db0*/  F2FP.BF16.F32.PACK_AB R10, RZ, R10 ;  /* 0x0000000aff0a723e */ /* 0x000fca00000010ff */
[----:B------:R4:W-:Y:S01]  /*3dc0*/  @P2 STG.E.U16 desc[UR36][R6.64+0x2], R10 ;  /* 0x0000020a06002986 */ /* 0x0009e2000c101524 */
[----:B------:R-:W-:Y:S05]  /*3dd0*/  @!P3 BRA `(.L_x_69) ;  /* 0x000000000004b947 */ /* 0x000fea0003800000 */
[----:B------:R0:W5:Y:S02]  /*3de0*/  LDG.E.LTC128B.U16 R40, desc[UR36][R4.64+0x10] ;  /* 0x0000102404287981 */ /* 0x000164000c1e1520 */
.L_x_69:
[----:B------:R-:W-:Y:S05]  /*3df0*/  BSYNC B1 ;  /* 0x0000000000017941 */ /* 0x000fea0003800000 */
.L_x_68:
[----:B----45:R-:W-:Y:S01]  /*3e00*/  IMAD.U32 R7, R40, 0x10000, RZ ;  /* 0x0001000028077824 */ /* 0x030fe200078e00ff */
[----:B------:R-:W-:Y:S01]  /*3e10*/  ISETP.GT.AND P2, PT, R3, 0x9, P0 ;  /* 0x000000090300780c */ /* 0x000fe20000744270 */
[----:B------:R-:W-:Y:S01]  /*3e20*/  IMAD.MOV.U32 R12, RZ, RZ, R42 ;  /* 0x000000ffff0c7224 */ /* 0x000fe200078e002a */
[----:B------:R-:W-:Y:S01]  /*3e30*/  BSSY B1, `(.L_x_70) ;  /* 0x0000008000017945 */ /* 0x000fe20003800000 */
[----:B------:R-:W-:Y:S01]  /*3e40*/  FMUL R7, R7, R58 ;  /* 0x0000003a07077220 */ /* 0x000fe20000400000 */
[----:B------:R-:W-:-:S03]  /*3e50*/  IMAD.MOV.U32 R13, RZ, RZ, R43 ;  /* 0x000000ffff0d7224 */ /* 0x000fc600078e002b */
[----:B------:R-:W-:-:S05]  /*3e60*/  FFMA R7, R28, R56, R7 ;  /* 0x000000381c077223 */ /* 0x000fca0000000007 */
[----:B------:R-:W-:-:S05]  /*3e70*/  F2FP.BF16.F32.PACK_AB R7, RZ, R7 ;  /* 0x00000007ff07723e */ /* 0x000fca00000010ff */
[----:B------:R4:W-:Y:S01]  /*3e80*/  @P3 STG.E.U16 desc[UR36][R12.64+0x10], R7 ;  /* 0x000010070c003986 */ /* 0x0009e2000c101524 */
[----:B------:R-:W-:Y:S05]  /*3e90*/  @!P2 BRA `(.L_x_71) ;  /* 0x000000000004a947 */ /* 0x000fea0003800000 */
[----:B------:R0:W5:Y:S02]  /*3ea0*/  LDG.E.LTC128B.U16 R40, desc[UR36][R4.64+0x12] ;  /* 0x0000122404287981 */ /* 0x000164000c1e1520 */
.L_x_71:
[----:B------:R-:W-:Y:S05]  /*3eb0*/  BSYNC B1 ;  /* 0x0000000000017941 */ /* 0x000fea0003800000 */
.L_x_70:
[----:B----45:R-:W-:Y:S01]  /*3ec0*/  IMAD.U32 R7, R40, 0x10000, RZ ;  /* 0x0001000028077824 */ /* 0x030fe200078e00ff */
[----:B------:R-:W-:Y:S01]  /*3ed0*/  ISETP.GT.AND P4, PT, R3, 0x8, P1 ;  /* 0x000000080300780c */ /* 0x000fe20000f84270 */
[----:B------:R-:W-:Y:S02]  /*3ee0*/  BSSY B1, `(.L_x_72) ;  /* 0x0000007000017945 */ /* 0x000fe40003800000 */
[----:B------:R-:W-:-:S04]  /*3ef0*/  FMUL R6, R7, R58 ;  /* 0x0000003a07067220 */ /* 0x000fc80000400000 */
[----:B------:R-:W-:-:S05]  /*3f00*/  FFMA R6, R29, R56, R6 ;  /* 0x000000381d067223 */ /* 0x000fca0000000006 */
[----:B------:R-:W-:-:S05]  /*3f10*/  F2FP.BF16.F32.PACK_AB R6, RZ, R6 ;  /* 0x00000006ff06723e */ /* 0x000fca00000010ff */
[----:B------:R4:W-:Y:S01]  /*3f20*/  @P2 STG.E.U16 desc[UR36][R12.64+0x12], R6 ;  /* 0x000012060c002986 */ /* 0x0009e2000c101524 */
[----:B------:R-:W-:Y:S05]  /*3f30*/  @!P4 BRA `(.L_x_73) ;  /* 0x000000000004c947 */ /* 0x000fea0003800000 */
[----:B------:R0:W5:Y:S02]  /*3f40*/  LDG.E.LTC128B.U16 R40, desc[UR36][R8.64+0x10] ;  /* 0x0000102408287981 */ /* 0x000164000c1e1520 */
.L_x_73:
[----:B------:R-:W-:Y:S05]  /*3f50*/  BSYNC B1 ;  /* 0x0000000000017941 */ /* 0x000fea0003800000 */
.L_x_72:
[----:B-----5:R-:W-:Y:S01]  /*3f60*/  IMAD.U32 R7, R40, 0x10000, RZ ;  /* 0x0001000028077824 */ /* 0x020fe200078e00ff */
[----:B----4-:R-:W-:Y:S01]  /*3f70*/  IADD3 R6, P3, R11, R42, RZ ;  /* 0x0000002a0b067210 */ /* 0x010fe20007f7e0ff */
[----:B------:R-:W-:Y:S01]  /*3f80*/  BSSY B1, `(.L_x_74) ;  /* 0x0000009000017945 */ /* 0x000fe20003800000 */
[----:B------:R-:W-:Y:S01]  /*3f90*/  ISETP.GT.AND P2, PT, R3, 0x9, P1 ;  /* 0x000000090300780c */ /* 0x000fe20000f44270 */
[----:B------:R-:W-:-:S04]  /*3fa0*/  FMUL R7, R7, R58 ;  /* 0x0000003a07077220 */ /* 0x000fc80000400000 */
[----:B------:R-:W-:-:S05]  /*3fb0*/  FFMA R7, R30, R56, R7 ;  /* 0x000000381e077223 */ /* 0x000fca0000000007 */
[----:B------:R-:W-:Y:S01]  /*3fc0*/  F2FP.BF16.F32.PACK_AB R10, RZ, R7 ;  /* 0x00000007ff0a723e */ /* 0x000fe200000010ff */
[----:B------:R-:W-:-:S05]  /*3fd0*/  IMAD.X R7, R41, 0x1, R43, P3 ;  /* 0x0000000129077824 */ /* 0x000fca00018e062b */
[----:B------:R4:W-:Y:S01]  /*3fe0*/  @P4 STG.E.U16 desc[UR36][R6.64+0x10], R10 ;  /* 0x0000100a06004986 */ /* 0x0009e2000c101524 */
[----:B------:R-:W-:Y:S05]  /*3ff0*/  @!P2 BRA `(.L_x_75) ;  /* 0x000000000004a947 */ /* 0x000fea0003800000 */
[----:B------:R0:W5:Y:S02]  /*4000*/  LDG.E.LTC128B.U16 R40, desc[UR36][R8.64+0x12] ;  /* 0x0000122408287981 */ /* 0x000164000c1e1520 */
.L_x_75:
[----:B------:R-:W-:Y:S05]  /*4010*/  BSYNC B1 ;  /* 0x0000000000017941 */ /* 0x000fea0003800000 */
.L_x_74:
[----:B----45:R-:W-:Y:S01]  /*4020*/  IMAD.U32 R7, R40, 0x10000, RZ ;  /* 0x0001000028077824 */ /* 0x030fe200078e00ff */
[----:B------:R-:W-:Y:S01]  /*4030*/  ISETP.GT.AND P3, PT, R3, 0x10, P0 ;  /* 0x000000100300780c */ /* 0x000fe20000764270 */
[----:B------:R-:W-:Y:S02]  /*4040*/  BSSY B1, `(.L_x_76) ;  /* 0x0000009000017945 */ /* 0x000fe40003800000 */
[----:B------:R-:W-:-:S04]  /*4050*/  FMUL R6, R7, R58 ;  /* 0x0000003a07067220 */ /* 0x000fc80000400000 */
[----:B------:R-:W-:Y:S01]  /*4060*/  FFMA R31, R31, R56, R6 ;  /* 0x000000381f1f7223 */ /* 0x000fe20000000006 */
[----:B------:R-:W-:-:S04]  /*4070*/  IADD3 R6, P4, P5, R11, R60, R49 ;  /* 0x0000003c0b067210 */ /* 0x000fc80007d9e031 */
[----:B------:R-:W-:Y:S02]  /*4080*/  F2FP.BF16.F32.PACK_AB R31, RZ, R31 ;  /* 0x0000001fff1f723e */ /* 0x000fe400000010ff */
[----:B------:R-:W-:-:S05]  /*4090*/  IADD3.X R7, R41, R61, R51, P4, P5 ;  /* 0x0000003d29077210 */ /* 0x000fca00027ea433 */
[----:B------:R4:W-:Y:S01]  /*40a0*/  @P2 STG.E.U16 desc[UR36][R6.64+0x12], R31 ;  /* 0x0000121f06002986 */ /* 0x0009e2000c101524 */
[----:B------:R-:W-:Y:S05]  /*40b0*/  @!P3 BRA `(.L_x_77) ;  /* 0x000000000004b947 */ /* 0x000fea0003800000 */
[----:B------:R0:W5:Y:S02]  /*40c0*/  LDG.E.LTC128B.U16 R40, desc[UR36][R4.64+0x20] ;  /* 0x0000202404287981 */ /* 0x000164000c1e1520 */
.L_x_77:
[----:B------:R-:W-:Y:S05]  /*40d0*/  BSYNC B1 ;  /* 0x0000000000017941 */ /* 0x000fea0003800000 */
.L_x_76:
[----:B-----5:R-:W-:Y:S01]  /*40e0*/  IMAD.U32 R11, R40, 0x10000, RZ ;  /* 0x00010000280b7824 */ /* 0x020fe200078e00ff */
        /* <DEDUP_REMOVED lines=8> */
.L_x_79:
[----:B------:R-:W-:Y:S05]  /*4170*/  BSYNC B1 ;  /* 0x0000000000017941 */ /* 0x000fea0003800000 */
.L_x_78:
[----:B0----5:R-:W-:Y:S01]  /*4180*/  IMAD.U32 R11, R40, 0x10000, RZ ;  /* 0x00010000280b7824 */ /* 0x021fe200078e00ff */
        /* <DEDUP_REMOVED lines=8> */
.L_x_81:
[----:B------:R-:W-:Y:S05]  /*4210*/  BSYNC B1 ;  /* 0x0000000000017941 */ /* 0x000fea0003800000 */
.L_x_80:
        /* <DEDUP_REMOVED lines=9> */
.L_x_83:
[----:B------:R-:W-:Y:S05]  /*42b0*/  BSYNC B1 ;  /* 0x0000000000017941 */ /* 0x000fea0003800000 */
.L_x_82:
        /* <DEDUP_REMOVED lines=9> */
.L_x_85:
[----:B------:R-:W-:Y:S05]  /*4350*/  BSYNC B1 ;  /* 0x0000000000017941 */ /* 0x000fea0003800000 */
.L_x_84:
        /* <DEDUP_REMOVED lines=9> */
.L_x_87:
[----:B------:R-:W-:Y:S05]  /*43f0*/  BSYNC B1 ;  /* 0x0000000000017941 */ /* 0x000fea0003800000 */
.L_x_86:
[----:B0--3-5:R-:W-:Y:S01]  /*4400*/  IMAD.U32 R5, R40, 0x10000, RZ ;  /* 0x0001000028057824 */ /* 0x029fe200078e00ff */
        /* <DEDUP_REMOVED lines=8> */
.L_x_89:
[----:B------:R-:W-:Y:S05]  /*4490*/  BSYNC B1 ;  /* 0x0000000000017941 */ /* 0x000fea0003800000 */
.L_x_88:
[----:B-----5:R-:W-:Y:S01]  /*44a0*/  SHF.L.U32 R5, R40, 0x10, RZ ;  /* 0x0000001028057819 */ /* 0x020fe200000006ff */
[----:B0-----:R-:W-:Y:S01]  /*44b0*/  @P2 IMAD.MOV.U32 R4, RZ, RZ, R6 ;  /* 0x000000ffff042224 */ /* 0x001fe200078e0006 */
[----:B------:R-:W-:Y:S01]  /*44c0*/  ISETP.GT.AND P1, PT, R3, 0x19, P1 ;  /* 0x000000190300780c */ /* 0x000fe20000f24270 */
[----:B------:R-:W-:Y:S02]  /*44d0*/  BSSY B1, `(.L_x_90) ;  /* 0x0000009000017945 */ /* 0x000fe40003800000 */
        /* <DEDUP_REMOVED lines=8> */
.L_x_91:
[----:B------:R-:W-:Y:S05]  /*4560*/  BSYNC B1 ;  /* 0x0000000000017941 */ /* 0x000fea0003800000 */
.L_x_90:
[----:B------:R-:W-:Y:S05]  /*4570*/  @!P1 BRA `(.L_x_92) ;  /* 0x0000000800a89947 */ /* 0x000fea0003800000 */
[----:B-----5:R-:W-:-:S04]  /*4580*/  IMAD.U32 R3, R40, 0x10000, RZ ;  /* 0x0001000028037824 */ /* 0x020fc800078e00ff */
[----:B0-----:R-:W-:-:S04]  /*4590*/  FMUL R4, R3, R58 ;  /* 0x0000003a03047220 */ /* 0x001fc80000400000 */
[----:B------:R-:W-:-:S05]  /*45a0*/  FFMA R4, R39, R56, R4 ;  /* 0x0000003827047223 */ /* 0x000fca0000000004 */
[----:B------:R-:W-:-:S05]  /*45b0*/  F2FP.BF16.F32.PACK_AB R4, RZ, R4 ;  /* 0x00000004ff04723e */ /* 0x000fca00000010ff */
[----:B------:R0:W-:Y:S01]  /*45c0*/  STG.E.U16 desc[UR36][R6.64+0x32], R4 ;  /* 0x0000320406007986 */ /* 0x0001e2000c101524 */
[----:B------:R-:W-:Y:S05]  /*45d0*/  BRA `(.L_x_92) ;  /* 0x0000000800907947 */ /* 0x000fea0003800000 */
.L_x_33:
[----:B------:R-:W-:Y:S01]  /*45e0*/  ULDC.64 UR4, c[0x0][0x5c0] ;  /* 0x0001700000047ab9 */ /* 0x000fe20000000a00 */
[----:B------:R-:W-:Y:S01]  /*45f0*/  ISETP.GT.AND P5, PT, R3, 0x1, P3 ;  /* 0x000000010300780c */ /* 0x000fe20001fa4270 */
[-C--:B------:R-:W-:Y:S01]  /*4600*/  FMUL R40, R40, R56.reuse ;  /* 0x0000003828287220 */ /* 0x080fe20000400000 */
[----:B------:R-:W-:Y:S01]  /*4610*/  LEA R6, P1, R66, UR4, 0x1 ;  /* 0x0000000442067c11 */ /* 0x000fe2000f8208ff */
[-C--:B------:R-:W-:Y:S01]  /*4620*/  FMUL R41, R41, R56.reuse ;  /* 0x0000003829297220 */ /* 0x080fe20000400000 */
[C---:B------:R-:W-:Y:S01]  /*4630*/  IMAD.SHL.U32 R21, R4.reuse, 0x10, RZ ;  /* 0x0000001004157824 */ /* 0x040fe200078e00ff */
[----:B------:R-:W-:Y:S01]  /*4640*/  SHF.L.U64.HI R15, R4, 0x4, R5 ;  /* 0x00000004040f7819 */ /* 0x000fe20000010205 */
[-C--:B------:R-:W-:Y:S01]  /*4650*/  FMUL R42, R42, R56.reuse ;  /* 0x000000382a2a7220 */ /* 0x080fe20000400000 */
[----:B------:R-:W-:Y:S01]  /*4660*/  LEA.HI.X R7, R66, UR5, R75, 0x1, P1 ;  /* 0x0000000542077c11 */ /* 0x000fe200088f0c4b */
[-C--:B------:R-:W-:Y:S01]  /*4670*/  FMUL R43, R43, R56.reuse ;  /* 0x000000382b2b7220 */ /* 0x080fe20000400000 */
[----:B------:R-:W-:Y:S01]  /*4680*/  ISETP.GT.AND P1, PT, R59, 0x8, PT ;  /* 0x000000083b00780c */ /* 0x000fe20003f24270 */
[----:B------:R-:W-:Y:S01]  /*4690*/  FMUL R44, R44, R56 ;  /* 0x000000382c2c7220 */ /* 0x000fe20000400000 */
[----:B------:R-:W-:Y:S01]  /*46a0*/  F2FP.BF16.F32.PACK_AB R40, RZ, R40 ;  /* 0x00000028ff28723e */ /* 0x000fe200000010ff */
[-C--:B------:R-:W-:Y:S01]  /*46b0*/  FMUL R45, R45, R56.reuse ;  /* 0x000000382d2d7220 */ /* 0x080fe20000400000 */
[----:B------:R-:W-:Y:S01]  /*46c0*/  F2FP.BF16.F32.PACK_AB R41, RZ, R41 ;  /* 0x00000029ff29723e */ /* 0x000fe200000010ff */
[----:B------:R-:W-:Y:S01]  /*46d0*/  FMUL R46, R46, R56 ;  /* 0x000000382e2e7220 */ /* 0x000fe20000400000 */
[----:B------:R-:W-:Y:S01]  /*46e0*/  IADD3 R8, P4, R21, R6, RZ ;  /* 0x0000000615087210 */ /* 0x000fe20007f9e0ff */
[----:B------:R-:W-:Y:S01]  /*46f0*/  @P0 STG.E.U16 desc[UR36][R6.64], R40 ;  /* 0x0000002806000986 */ /* 0x000fe2000c101524 */
[----:B------:R-:W-:Y:S01]  /*4700*/  ISETP.GT.AND P2, PT, R3, RZ, P1 ;  /* 0x000000ff0300720c */ /* 0x000fe20000f44270 */
[-C--:B------:R-:W-:Y:S01]  /*4710*/  FMUL R47, R47, R56.reuse ;  /* 0x000000382f2f7220 */ /* 0x080fe20000400000 */
[----:B------:R-:W-:Y:S01]  /*4720*/  ISETP.GT.AND P0, PT, R3, 0x1, P1 ;  /* 0x000000010300780c */ /* 0x000fe20000f04270 */
[----:B------:R-:W-:Y:S01]  /*4730*/  @P5 STG.E.U16 desc[UR36][R6.64+0x2], R41 ;  /* 0x0000022906005986 */ /* 0x000fe2000c101524 */
[----:B------:R-:W-:Y:S01]  /*4740*/  IMAD.X R9, R15, 0x1, R7, P4 ;  /* 0x000000010f097824 */ /* 0x000fe200020e0607 */
[C---:B------:R-:W-:Y:S01]  /*4750*/  ISETP.GT.AND P4, PT, R3.reuse, 0x8, P3 ;  /* 0x000000080300780c */ /* 0x040fe20001f84270 */
[-C--:B------:R-:W-:Y:S01]  /*4760*/  FMUL R48, R48, R56.reuse ;  /* 0x0000003830307220 */ /* 0x080fe20000400000 */
[----:B------:R-:W-:Y:S01]  /*4770*/  ISETP.GT.AND P5, PT, R3, 0x9, P3 ;  /* 0x000000090300780c */ /* 0x000fe20001fa4270 */
[----:B------:R-:W-:Y:S01]  /*4780*/  FMUL R49, R49, R56 ;  /* 0x0000003831317220 */ /* 0x000fe20000400000 */
[----:B------:R-:W-:Y:S01]  /*4790*/  F2FP.BF16.F32.PACK_AB R42, RZ, R42 ;  /* 0x0000002aff2a723e */ /* 0x000fe200000010ff */
[-C--:B------:R-:W-:Y:S01]  /*47a0*/  FMUL R50, R50, R56.reuse ;  /* 0x0000003832327220 */ /* 0x080fe20000400000 */
[----:B------:R-:W-:Y:S01]  /*47b0*/  F2FP.BF16.F32.PACK_AB R43, RZ, R43 ;  /* 0x0000002bff2b723e */ /* 0x000fe200000010ff */
[----:B------:R-:W-:Y:S01]  /*47c0*/  FMUL R51, R51, R56 ;  /* 0x0000003833337220 */ /* 0x000fe20000400000 */
[----:B------:R-:W-:Y:S01]  /*47d0*/  F2FP.BF16.F32.PACK_AB R44, RZ, R44 ;  /* 0x0000002cff2c723e */ /* 0x000fe200000010ff */
[----:B------:R-:W-:Y:S01]  /*47e0*/  @P2 STG.E.U16 desc[UR36][R8.64], R42 ;  /* 0x0000002a08002986 */ /* 0x000fe2000c101524 */
[----:B------:R-:W-:Y:S01]  /*47f0*/  F2FP.BF16.F32.PACK_AB R45, RZ, R45 ;  /* 0x0000002dff2d723e */ /* 0x000fe200000010ff */
[-C--:B------:R-:W-:Y:S01]  /*4800*/  FMUL R53, R53, R56.reuse ;  /* 0x0000003835357220 */ /* 0x080fe20000400000 */
[C---:B------:R-:W-:Y:S01]  /*4810*/  ISETP.GT.AND P2, PT, R3.reuse, 0x8, P1 ;  /* 0x000000080300780c */ /* 0x040fe20000f44270 */
[----:B------:R-:W-:Y:S01]  /*4820*/  @P0 STG.E.U16 desc[UR36][R8.64+0x2], R43 ;  /* 0x0000022b08000986 */ /* 0x000fe2000c101524 */
[C---:B------:R-:W-:Y:S01]  /*4830*/  ISETP.GT.AND P0, PT, R3.reuse, 0x9, P1 ;  /* 0x000000090300780c */ /* 0x040fe20000f04270 */
[----:B------:R-:W-:Y:S01]  /*4840*/  FMUL R52, R52, R56 ;  /* 0x0000003834347220 */ /* 0x000fe20000400000 */
[----:B------:R-:W-:Y:S01]  /*4850*/  F2FP.BF16.F32.PACK_AB R46, RZ, R46 ;  /* 0x0000002eff2e723e */ /* 0x000fe200000010ff */
[----:B------:R-:W-:Y:S01]  /*4860*/  @P4 STG.E.U16 desc[UR36][R6.64+0x10], R44 ;  /* 0x0000102c06004986 */ /* 0x000fe2000c101524 */
[C---:B------:R-:W-:Y:S01]  /*4870*/  ISETP.GT.AND P4, PT, R3.reuse, 0x10, P3 ;  /* 0x000000100300780c */ /* 0x040fe20001f84270 */
[-C--:B------:R-:W-:Y:S01]  /*4880*/  FMUL R54, R54, R56.reuse ;  /* 0x0000003836367220 */ /* 0x080fe20000400000 */
[----:B------:R-:W-:Y:S01]  /*4890*/  F2FP.BF16.F32.PACK_AB R47, RZ, R47 ;  /* 0x0000002fff2f723e */ /* 0x000fe200000010ff */
[----:B------:R-:W-:Y:S01]  /*48a0*/  @P5 STG.E.U16 desc[UR36][R6.64+0x12], R45 ;  /* 0x0000122d06005986 */ /* 0x000fe2000c101524 */
[----:B------:R-:W-:Y:S01]  /*48b0*/  ISETP.GT.AND P5, PT, R3, 0x11, P3 ;  /* 0x000000110300780c */ /* 0x000fe20001fa4270 */
[----:B------:R-:W-:Y:S01]  /*48c0*/  FMUL R55, R55, R56 ;  /* 0x0000003837377220 */ /* 0x000fe20000400000 */
[----:B------:R-:W-:Y:S01]  /*48d0*/  F2FP.BF16.F32.PACK_AB R48, RZ, R48 ;  /* 0x00000030ff30723e */ /* 0x000fe200000010ff */
[----:B------:R-:W-:Y:S01]  /*48e0*/  @P2 STG.E.U16 desc[UR36][R8.64+0x10], R46 ;  /* 0x0000102e08002986 */ /* 0x000fe2000c101524 */
[----:B------:R-:W-:Y:S01]  /*48f0*/  F2FP.BF16.F32.PACK_AB R49, RZ, R49 ;  /* 0x00000031ff31723e */ /* 0x000fe200000010ff */
[----:B------:R-:W-:Y:S01]  /*4900*/  FMUL R24, R24, R56 ;  /* 0x0000003818187220 */ /* 0x000fe20000400000 */
[----:B------:R-:W-:Y:S01]  /*4910*/  ISETP.GT.AND P2, PT, R3, 0x10, P1 ;  /* 0x000000100300780c */ /* 0x000fe20000f44270 */
[----:B------:R-:W-:Y:S01]  /*4920*/  @P0 STG.E.U16 desc[UR36][R8.64+0x12], R47 ;  /* 0x0000122f08000986 */ /* 0x000fe2000c101524 */
[----:B------:R-:W-:Y:S01]  /*4930*/  F2FP.BF16.F32.PACK_AB R50, RZ, R50 ;  /* 0x00000032ff32723e */ /* 0x000fe200000010ff */
[----:B------:R-:W-:Y:S01]  /*4940*/  IMAD R13, R5, 0xf0, RZ ;  /* 0x000000f0050d7824 */ /* 0x000fe200078e02ff */
[----:B------:R-:W-:Y:S01]  /*4950*/  F2FP.BF16.F32.PACK_AB R51, RZ, R51 ;  /* 0x00000033ff33723e */ /* 0x000fe200000010ff */
[----:B------:R-:W-:Y:S01]  /*4960*/  @P4 STG.E.U16 desc[UR36][R6.64+0x20], R48 ;  /* 0x0000203006004986 */ /* 0x000fe2000c101524 */
[C---:B------:R-:W-:Y:S01]  /*4970*/  ISETP.GT.AND P4, PT, R3.reuse, 0x11, P1 ;  /* 0x000000110300780c */ /* 0x040fe20000f84270 */
[----:B------:R-:W-:Y:S01]  /*4980*/  IMAD.WIDE.U32 R10, R4, 0xf0, R8 ;  /* 0x000000f0040a7825 */ /* 0x000fe200078e0008 */
[----:B------:R-:W-:Y:S01]  /*4990*/  F2FP.BF16.F32.PACK_AB R53, RZ, R53 ;  /* 0x00000035ff35723e */ /* 0x000fe200000010ff */
[----:B------:R-:W-:Y:S01]  /*49a0*/  @P5 STG.E.U16 desc[UR36][R6.64+0x22], R49 ;  /* 0x0000223106005986 */ /* 0x000fe2000c101524 */
[----:B------:R-:W-:Y:S01]  /*49b0*/  ISETP.GT.AND P5, PT, R3, 0x18, P3 ;  /* 0x000000180300780c */ /* 0x000fe20001fa4270 */
[----:B------:R-:W-:Y:S01]  /*49c0*/  IMAD.IADD R5, R11, 0x1, R13 ;  /* 0x000000010b057824 */ /* 0x000fe200078e020d */
[----:B------:R-:W-:Y:S01]  /*49d0*/  ISETP.GT.AND P3, PT, R3, 0x19, P3 ;  /* 0x000000190300780c */ /* 0x000fe20001f64270 */
[----:B------:R-:W-:Y:S01]  /*49e0*/  @P2 STG.E.U16 desc[UR36][R8.64+0x20], R50 ;  /* 0x0000203208002986 */ /* 0x000fe2000c101524 */
[----:B------:R-:W-:Y:S01]  /*49f0*/  ISETP.GT.AND P2, PT, R59, 0x80, PT ;  /* 0x000000803b00780c */ /* 0x000fe20003f44270 */
[----:B------:R-:W-:Y:S01]  /*4a00*/  FMUL R25, R25, R56 ;  /* 0x0000003819197220 */ /* 0x000fe20000400000 */
[----:B------:R-:W-:Y:S01]  /*4a10*/  F2FP.BF16.F32.PACK_AB R52, RZ, R52 ;  /* 0x00000034ff34723e */ /* 0x000fe200000010ff */
[----:B------:R-:W-:Y:S01]  /*4a20*/  FMUL R26, R26, R56 ;  /* 0x000000381a1a7220 */ /* 0x000fe20000400000 */
[----:B------:R-:W-:Y:S01]  /*4a30*/  F2FP.BF16.F32.PACK_AB R54, RZ, R54 ;  /* 0x00000036ff36723e */ /* 0x000fe200000010ff */
[----:B------:R-:W-:Y:S01]  /*4a40*/  @P4 STG.E.U16 desc[UR36][R8.64+0x22], R51 ;  /* 0x0000223308004986 */ /* 0x000fe2000c101524 */
[----:B------:R-:W-:Y:S01]  /*4a50*/  ISETP.GT.AND P4, PT, R3, 0x18, P1 ;  /* 0x000000180300780c */ /* 0x000fe20000f84270 */
[-C--:B------:R-:W-:Y:S01]  /*4a60*/  FMUL R27, R27, R56.reuse ;  /* 0x000000381b1b7220 */ /* 0x080fe20000400000 */
[C---:B------:R-:W-:Y:S01]  /*4a70*/  ISETP.GT.AND P1, PT, R3.reuse, 0x19, P1 ;  /* 0x000000190300780c */ /* 0x040fe20000f24270 */
[----:B------:R-:W-:Y:S01]  /*4a80*/  @P5 STG.E.U16 desc[UR36][R6.64+0x30], R52 ;  /* 0x0000303406005986 */ /* 0x000fe2000c101524 */
[C---:B------:R-:W-:Y:S01]  /*4a90*/  ISETP.GT.AND P5, PT, R3.reuse, 0x1, P2 ;  /* 0x000000010300780c */ /* 0x040fe200017a4270 */
[-C--:B------:R-:W-:Y:S01]  /*4aa0*/  FMUL R28, R28, R56.reuse ;  /* 0x000000381c1c7220 */ /* 0x080fe20000400000 */
[----:B------:R-:W-:Y:S01]  /*4ab0*/  F2FP.BF16.F32.PACK_AB R55, RZ, R55 ;  /* 0x00000037ff37723e */ /* 0x000fe200000010ff */
[----:B------:R0:W-:Y:S01]  /*4ac0*/  @P3 STG.E.U16 desc[UR36][R6.64+0x32], R53 ;  /* 0x0000323506003986 */ /* 0x0001e2000c101524 */
[----:B------:R-:W-:Y:S01]  /*4ad0*/  ISETP.GT.AND P3, PT, R3, RZ, P2 ;  /* 0x000000ff0300720c */ /* 0x000fe20001764270 */
[----:B------:R-:W-:Y:S01]  /*4ae0*/  FMUL R29, R29, R56 ;  /* 0x000000381d1d7220 */ /* 0x000fe20000400000 */
[----:B------:R-:W-:Y:S01]  /*4af0*/  F2FP.BF16.F32.PACK_AB R24, RZ, R24 ;  /* 0x00000018ff18723e */ /* 0x000fe200000010ff */
[-C--:B------:R-:W-:Y:S01]  /*4b00*/  FMUL R30, R30, R56.reuse ;  /* 0x000000381e1e7220 */ /* 0x080fe20000400000 */
[----:B------:R-:W-:Y:S01]  /*4b10*/  ISETP.GT.AND P0, PT, R59, 0x88, PT ;  /* 0x000000883b00780c */ /* 0x000fe20003f04270 */
[----:B------:R-:W-:Y:S01]  /*4b20*/  @P4 STG.E.U16 desc[UR36][R8.64+0x30], R54 ;  /* 0x0000303608004986 */ /* 0x000fe2000c101524 */
[----:B------:R-:W-:Y:S01]  /*4b30*/  F2FP.BF16.F32.PACK_AB R25, RZ, R25 ;  /* 0x00000019ff19723e */ /* 0x000fe200000010ff */
[----:B------:R-:W-:Y:S01]  /*4b40*/  FMUL R31, R31, R56 ;  /* 0x000000381f1f7220 */ /* 0x000fe20000400000 */
[C---:B------:R-:W-:Y:S01]  /*4b50*/  ISETP.GT.AND P4, PT, R3.reuse, 0x8, P2 ;  /* 0x000000080300780c */ /* 0x040fe20001784270 */
[----:B------:R-:W-:Y:S01]  /*4b60*/  @P1 STG.E.U16 desc[UR36][R8.64+0x32], R55 ;  /* 0x0000323708001986 */ /* 0x000fe2000c101524 */
[----:B------:R-:W-:Y:S01]  /*4b70*/  ISETP.GT.AND P1, PT, R3, RZ, P0 ;  /* 0x000000ff0300720c */ /* 0x000fe20000724270 */
[----:B0-----:R-:W-:Y:S01]  /*4b80*/  IMAD.IADD R7, R13, 0x1, R11 ;  /* 0x000000010d077824 */ /* 0x001fe200078e020b */
[----:B------:R-:W-:Y:S01]  /*4b90*/  F2FP.BF16.F32.PACK_AB R26, RZ, R26 ;  /* 0x0000001aff1a723e */ /* 0x000fe200000010ff */
[--C-:B------:R-:W-:Y:S01]  /*4ba0*/  @P3 IMAD.MOV.U32 R4, RZ, RZ, R10.reuse ;  /* 0x000000ffff043224 */ /* 0x100fe200078e000a */
[----:B------:R-:W-:Y:S01]  /*4bb0*/  F2FP.BF16.F32.PACK_AB R27, RZ, R27 ;  /* 0x0000001bff1b723e */ /* 0x000fe200000010ff */
[----:B------:R-:W-:Y:S01]  /*4bc0*/  FMUL R32, R32, R56 ;  /* 0x0000003820207220 */ /* 0x000fe20000400000 */
[----:B------:R-:W-:Y:S01]  /*4bd0*/  F2FP.BF16.F32.PACK_AB R28, RZ, R28 ;  /* 0x0000001cff1c723e */ /* 0x000fe200000010ff */
[-C--:B------:R-:W-:Y:S01]  /*4be0*/  FMUL R33, R33, R56.reuse ;  /* 0x0000003821217220 */ /* 0x080fe20000400000 */
[----:B------:R0:W-:Y:S01]  /*4bf0*/  @P3 STG.E.U16 desc[UR36][R4.64], R24 ;  /* 0x0000001804003986 */ /* 0x0001e2000c101524 */
[----:B------:R-:W-:Y:S01]  /*4c00*/  ISETP.GT.AND P3, PT, R3, 0x1, P0 ;  /* 0x000000010300780c */ /* 0x000fe20000764270 */
[-C--:B------:R-:W-:Y:S01]  /*4c10*/  FMUL R34, R34, R56.reuse ;  /* 0x0000003822227220 */ /* 0x080fe20000400000 */
[--C-:B------:R-:W-:Y:S01]  /*4c20*/  @P4 IMAD.MOV.U32 R6, RZ, RZ, R10.reuse ;  /* 0x000000ffff064224 */ /* 0x100fe200078e000a */
[----:B------:R-:W-:Y:S01]  /*4c30*/  F2FP.BF16.F32.PACK_AB R29, RZ, R29 ;  /* 0x0000001dff1d723e */ /* 0x000fe200000010ff */
[----:B------:R-:W-:Y:S01]  /*4c40*/  FMUL R35, R35, R56 ;  /* 0x0000003823237220 */ /* 0x000fe20000400000 */
[----:B------:R-:W-:Y:S01]  /*4c50*/  F2FP.BF16.F32.PACK_AB R30, RZ, R30 ;  /* 0x0000001eff1e723e */ /* 0x000fe200000010ff */
[-C--:B------:R-:W-:Y:S01]  /*4c60*/  FMUL R36, R36, R56.reuse ;  /* 0x0000003824247220 */ /* 0x080fe20000400000 */
[----:B------:R-:W-:Y:S01]  /*4c70*/  F2FP.BF16.F32.PACK_AB R31, RZ, R31 ;  /* 0x0000001fff1f723e */ /* 0x000fe200000010ff */
[----:B------:R-:W-:Y:S01]  /*4c80*/  FMUL R37, R37, R56 ;  /* 0x0000003825257220 */ /* 0x000fe20000400000 */
[----:B------:R-:W-:Y:S01]  /*4c90*/  F2FP.BF16.F32.PACK_AB R32, RZ, R32 ;  /* 0x00000020ff20723e */ /* 0x000fe200000010ff */
[-C--:B------:R-:W-:Y:S01]  /*4ca0*/  FMUL R38, R38, R56.reuse ;  /* 0x0000003826267220 */ /* 0x080fe20000400000 */
[----:B0-----:R-:W-:Y:S01]  /*4cb0*/  @P5 IMAD.MOV.U32 R4, RZ, RZ, R10 ;  /* 0x000000ffff045224 */ /* 0x001fe200078e000a */
[----:B------:R-:W-:Y:S01]  /*4cc0*/  F2FP.BF16.F32.PACK_AB R33, RZ, R33 ;  /* 0x00000021ff21723e */ /* 0x000fe200000010ff */
[----:B------:R-:W-:Y:S01]  /*4cd0*/  FMUL R39, R39, R56 ;  /* 0x0000003827277220 */ /* 0x000fe20000400000 */
[----:B------:R-:W-:-:S02]  /*4ce0*/  F2FP.BF16.F32.PACK_AB R34, RZ, R34 ;  /* 0x00000022ff22723e */ /* 0x000fc400000010ff */
[----:B------:R0:W-:Y:S01]  /*4cf0*/  @P5 STG.E.U16 desc[UR36][R4.64+0x2], R25 ;  /* 0x0000021904005986 */ /* 0x0001e2000c101524 */
[----:B------:R-:W-:Y:S02]  /*4d00*/  F2FP.BF16.F32.PACK_AB R35, RZ, R35 ;  /* 0x00000023ff23723e */ /* 0x000fe400000010ff */
[----:B------:R-:W-:Y:S02]  /*4d10*/  F2FP.BF16.F32.PACK_AB R36, RZ, R36 ;  /* 0x00000024ff24723e */ /* 0x000fe400000010ff */
[----:B------:R-:W-:Y:S02]  /*4d20*/  F2FP.BF16.F32.PACK_AB R37, RZ, R37 ;  /* 0x00000025ff25723e */ /* 0x000fe400000010ff */
[----:B------:R-:W-:Y:S02]  /*4d30*/  F2FP.BF16.F32.PACK_AB R38, RZ, R38 ;  /* 0x00000026ff26723e */ /* 0x000fe400000010ff */
[----:B------:R-:W-:Y:S02]  /*4d40*/  F2FP.BF16.F32.PACK_AB R39, RZ, R39 ;  /* 0x00000027ff27723e */ /* 0x000fe400000010ff */
[----:B0-----:R-:W-:-:S05]  /*4d50*/  IADD3 R4, P5, R21, R10, RZ ;  /* 0x0000000a15047210 */ /* 0x001fca0007fbe0ff */
[----:B------:R-:W-:Y:S01]  /*4d60*/  IMAD.X R5, R15, 0x1, R5, P5 ;  /* 0x000000010f057824 */ /* 0x000fe200028e0605 */
[----:B------:R-:W-:-:S04]  /*4d70*/  ISETP.GT.AND P5, PT, R3, 0x9, P0 ;  /* 0x000000090300780c */ /* 0x000fc800007a4270 */
[----:B------:R-:W-:Y:S01]  /*4d80*/  @P1 STG.E.U16 desc[UR36][R4.64], R26 ;  /* 0x0000001a04001986 */ /* 0x000fe2000c101524 */
[----:B------:R-:W-:-:S03]  /*4d90*/  ISETP.GT.AND P1, PT, R3, 0x9, P2 ;  /* 0x000000090300780c */ /* 0x000fc60001724270 */
[----:B------:R0:W-:Y:S01]  /*4da0*/  @P3 STG.E.U16 desc[UR36][R4.64+0x2], R27 ;  /* 0x0000021b04003986 */ /* 0x0001e2000c101524 */
[----:B------:R-:W-:-:S03]  /*4db0*/  ISETP.GT.AND P3, PT, R3, 0x8, P0 ;  /* 0x000000080300780c */ /* 0x000fc60000764270 */
[----:B------:R-:W-:Y:S01]  /*4dc0*/  @P4 STG.E.U16 desc[UR36][R6.64+0x10], R28 ;  /* 0x0000101c06004986 */ /* 0x000fe2000c101524 */
[----:B------:R-:W-:-:S05]  /*4dd0*/  IADD3 R8, P4, R21, R10, RZ ;  /* 0x0000000a15087210 */ /* 0x000fca0007f9e0ff */
[----:B------:R-:W-:Y:S01]  /*4de0*/  IMAD.X R9, R7, 0x1, R15, P4 ;  /* 0x0000000107097824 */ /* 0x000fe200020e060f */
[----:B------:R-:W-:Y:S01]  /*4df0*/  ISETP.GT.AND P4, PT, R3, 0x10, P2 ;  /* 0x000000100300780c */ /* 0x000fe20001784270 */
[----:B0-----:R-:W-:Y:S02]  /*4e00*/  @P1 IMAD.MOV.U32 R4, RZ, RZ, R10 ;  /* 0x000000ffff041224 */ /* 0x001fe400078e000a */
[----:B------:R-:W-:-:S05]  /*4e10*/  @P1 IMAD.MOV.U32 R5, RZ, RZ, R7 ;  /* 0x000000ffff051224 */ /* 0x000fca00078e0007 */
[----:B------:R0:W-:Y:S01]  /*4e20*/  @P1 STG.E.U16 desc[UR36][R4.64+0x12], R29 ;  /* 0x0000121d04001986 */ /* 0x0001e2000c101524 */
[----:B------:R-:W-:-:S03]  /*4e30*/  ISETP.GT.AND P1, PT, R3, 0x18, P2 ;  /* 0x000000180300780c */ /* 0x000fc60001724270 */
[----:B------:R-:W-:Y:S01]  /*4e40*/  @P3 STG.E.U16 desc[UR36][R8.64+0x10], R30 ;  /* 0x0000101e08003986 */ /* 0x000fe2000c101524 */
[C---:B------:R-:W-:Y:S02]  /*4e50*/  ISETP.GT.AND P3, PT, R3.reuse, 0x11, P2 ;  /* 0x000000110300780c */ /* 0x040fe40001764270 */
[----:B------:R-:W-:Y:S01]  /*4e60*/  ISETP.GT.AND P2, PT, R3, 0x19, P2 ;  /* 0x000000190300780c */ /* 0x000fe20001744270 */
[----:B0-----:R-:W-:Y:S02]  /*4e70*/  @P5 IMAD.MOV.U32 R4, RZ, RZ, R8 ;  /* 0x000000ffff045224 */ /* 0x001fe400078e0008 */
[----:B------:R-:W-:-:S04]  /*4e80*/  @P5 IMAD.MOV.U32 R5, RZ, RZ, R9 ;  /* 0x000000ffff055224 */ /* 0x000fc800078e0009 */
[----:B------:R-:W-:Y:S01]  /*4e90*/  @P1 IMAD.MOV.U32 R6, RZ, RZ, R10 ;  /* 0x000000ffff061224 */ /* 0x000fe200078e000a */
[----:B------:R0:W-:Y:S01]  /*4ea0*/  @P5 STG.E.U16 desc[UR36][R4.64+0x12], R31 ;  /* 0x0000121f04005986 */ /* 0x0001e2000c101524 */
[----:B------:R-:W-:-:S04]  /*4eb0*/  ISETP.GT.AND P5, PT, R3, 0x10, P0 ;  /* 0x000000100300780c */ /* 0x000fc800007a4270 */
[--C-:B------:R-:W-:Y:S02]  /*4ec0*/  @P2 IMAD.MOV.U32 R11, RZ, RZ, R7.reuse ;  /* 0x000000ffff0b2224 */ /* 0x100fe400078e0007 */
[----:B0-----:R-:W-:Y:S02]  /*4ed0*/  @P4 IMAD.MOV.U32 R4, RZ, RZ, R10 ;  /* 0x000000ffff044224 */ /* 0x001fe400078e000a */
[----:B------:R-:W-:-:S05]  /*4ee0*/  @P4 IMAD.MOV.U32 R5, RZ, RZ, R7 ;  /* 0x000000ffff054224 */ /* 0x000fca00078e0007 */
[----:B------:R0:W-:Y:S01]  /*4ef0*/  @P4 STG.E.U16 desc[UR36][R4.64+0x20], R32 ;  /* 0x0000202004004986 */ /* 0x0001e2000c101524 */
[----:B------:R-:W-:Y:S01]  /*4f00*/  ISETP.GT.AND P4, PT, R3, 0x11, P0 ;  /* 0x000000110300780c */ /* 0x000fe20000784270 */
[----:B0-----:R-:W-:Y:S02]  /*4f10*/  @P3 IMAD.MOV.U32 R4, RZ, RZ, R10 ;  /* 0x000000ffff043224 */ /* 0x001fe400078e000a */
[----:B------:R-:W-:-:S05]  /*4f20*/  @P3 IMAD.MOV.U32 R5, RZ, RZ, R7 ;  /* 0x000000ffff053224 */ /* 0x000fca00078e0007 */
[----:B------:R0:W-:Y:S01]  /*4f30*/  @P3 STG.E.U16 desc[UR36][R4.64+0x22], R33 ;  /* 0x0000222104003986 */ /* 0x0001e2000c101524 */
[C---:B------:R-:W-:Y:S02]  /*4f40*/  ISETP.GT.AND P3, PT, R3.reuse, 0x18, P0 ;  /* 0x000000180300780c */ /* 0x040fe40000764270 */
[----:B------:R-:W-:Y:S01]  /*4f50*/  ISETP.GT.AND P0, PT, R3, 0x19, P0 ;  /* 0x000000190300780c */ /* 0x000fe20000704270 */
[----:B0-----:R-:W-:Y:S02]  /*4f60*/  @P5 IMAD.MOV.U32 R4, RZ, RZ, R8 ;  /* 0x000000ffff045224 */ /* 0x001fe400078e0008 */
[----:B------:R-:W-:-:S05]  /*4f70*/  @P5 IMAD.MOV.U32 R5, RZ, RZ, R9 ;  /* 0x000000ffff055224 */ /* 0x000fca00078e0009 */
[----:B------:R0:W-:Y:S02]  /*4f80*/  @P5 STG.E.U16 desc[UR36][R4.64+0x20], R34 ;  /* 0x0000202204005986 */ /* 0x0001e4000c101524 */
[----:B0-----:R-:W-:Y:S02]  /*4f90*/  @P4 IMAD.MOV.U32 R4, RZ, RZ, R8 ;  /* 0x000000ffff044224 */ /* 0x001fe400078e0008 */
[----:B------:R-:W-:-:S05]  /*4fa0*/  @P4 IMAD.MOV.U32 R5, RZ, RZ, R9 ;  /* 0x000000ffff054224 */ /* 0x000fca00078e0009 */
[----:B------:R0:W-:Y:S04]  /*4fb0*/  @P4 STG.E.U16 desc[UR36][R4.64+0x22], R35 ;  /* 0x0000222304004986 */ /* 0x0001e8000c101524 */
[----:B------:R1:W-:Y:S04]  /*4fc0*/  @P1 STG.E.U16 desc[UR36][R6.64+0x30], R36 ;  /* 0x0000302406001986 */ /* 0x0003e8000c101524 */
[----:B------:R1:W-:Y:S01]  /*4fd0*/  @P2 STG.E.U16 desc[UR36][R10.64+0x32], R37 ;  /* 0x000032250a002986 */ /* 0x0003e2000c101524 */
[----:B0-----:R-:W-:Y:S02]  /*4fe0*/  @P3 IMAD.MOV.U32 R4, RZ, RZ, R8 ;  /* 0x000000ffff043224 */ /* 0x001fe400078e0008 */
[----:B------:R-:W-:-:S05]  /*4ff0*/  @P3 IMAD.MOV.U32 R5, RZ, RZ, R9 ;  /* 0x000000ffff053224 */ /* 0x000fca00078e0009 */
[----:B------:R1:W-:Y:S04]  /*5000*/  @P3 STG.E.U16 desc[UR36][R4.64+0x30], R38 ;  /* 0x0000302604003986 */ /* 0x0003e8000c101524 */
[----:B------:R1:W-:Y:S02]  /*5010*/  @P0 STG.E.U16 desc[UR36][R8.64+0x32], R39 ;  /* 0x0000322708000986 */ /* 0x0003e4000c101524 */
.L_x_92:
[----:B------:R-:W-:Y:S05]  /*5020*/  BSYNC B0 ;  /* 0x0000000000007941 */ /* 0x000fea0003800000 */
.L_x_32:
[----:B------:R-:W-:Y:S01]  /*5030*/  ULDC UR4, c[0x0][0xc] ;  /* 0x0000030000047ab9 */ /* 0x000fe20000000800 */
[----:B------:R-:W-:Y:S01]  /*5040*/  ULDC UR5, c[0x0][0x10] ;  /* 0x0000040000057ab9 */ /* 0x000fe20000000800 */
[----:B------:R-:W2:Y:S01]  /*5050*/  LDC R3, c[0x0][0x14] ;  /* 0x00000500ff037b82 */ /* 0x000ea20000000800 */
[----:B------:R-:W-:Y:S01]  /*5060*/  UIMAD.WIDE.U32 UR4, UR4, UR5, URZ ;  /* 0x00000005040472a5 */ /* 0x000fe2000f8e003f */
[----:B------:R-:W-:Y:S02]  /*5070*/  IMAD.MOV.U32 R60, RZ, RZ, -0x1 ;  /* 0xffffffffff3c7424 */ /* 0x000fe400078e00ff */
[----:B------:R-:W-:-:S03]  /*5080*/  IMAD.MOV.U32 R57, RZ, RZ, -0x1 ;  /* 0xffffffffff397424 */ /* 0x000fc600078e00ff */
[----:B--2---:R-:W-:-:S04]  /*5090*/  IMAD.WIDE.U32 R16, R3, UR4, R16 ;  /* 0x0000000403107c25 */ /* 0x004fc8000f8e0010 */
[----:B------:R-:W-:Y:S01]  /*50a0*/  IMAD R3, R3, UR5, RZ ;  /* 0x0000000503037c24 */ /* 0x000fe2000f8e02ff */
[----:B------:R-:W-:Y:S02]  /*50b0*/  ULDC.64 UR4, c[0x0][0x650] ;  /* 0x0001940000047ab9 */ /* 0x000fe40000000a00 */
[----:B------:R-:W-:Y:S01]  /*50c0*/  ISETP.GE.U32.AND P0, PT, R16, UR4, PT ;  /* 0x0000000410007c0c */ /* 0x000fe2000bf06070 */
[--C-:B------:R-:W-:Y:S01]  /*50d0*/  IMAD.IADD R17, R17, 0x1, R3.reuse ;  /* 0x0000000111117824 */ /* 0x100fe200078e0203 */
[----:B------:R-:W-:-:S04]  /*50e0*/  PRMT R3, RZ, 0x7610, R3 ;  /* 0x00007610ff037816 */ /* 0x000fc80000000003 */
[----:B------:R-:W-:-:S13]  /*50f0*/  ISETP.GE.U32.AND.EX P0, PT, R17, UR5, PT, P0 ;  /* 0x0000000511007c0c */ /* 0x000fda000bf06100 */
[----:B------:R-:W-:Y:S05]  /*5100*/  @P0 BRA `(.L_x_93) ;  /* 0x0000000400640947 */ /* 0x000fea0003800000 */
[----:B------:R-:W2:Y:S01]  /*5110*/  S2R R12, SR_CTAID.X ;  /* 0x00000000000c7919 */ /* 0x000ea20000002500 */
[----:B01----:R-:W0:Y:S01]  /*5120*/  LDC.64 R10, c[0x0][0x628] ;  /* 0x00018a00ff0a7b82 */ /* 0x003e220000000a00 */
[----:B------:R-:W-:Y:S01]  /*5130*/  ULDC UR4, c[0x0][0x150] ;  /* 0x0000540000047ab9 */ /* 0x000fe20000000800 */
[----:B---3--:R-:W-:Y:S01]  /*5140*/  IMAD.MOV.U32 R8, RZ, RZ, R16 ;  /* 0x000000ffff087224 */ /* 0x008fe200078e0010 */
[----:B------:R-:W1:Y:S01]  /*5150*/  S2R R24, SR_CTAID.Y ;  /* 0x0000000000187919 */ /* 0x000e620000002600 */
[----:B------:R-:W-:-:S04]  /*5160*/  IMAD.MOV.U32 R9, RZ, RZ, R17 ;  /* 0x000000ffff097224 */ /* 0x000fc800078e0011 */
[----:B------:R-:W3:Y:S08]  /*5170*/  LDC R21, c[0x0][0x144] ;  /* 0x00005100ff157b82 */ /* 0x000ef00000000800 */
[----:B------:R-:W1:Y:S08]  /*5180*/  LDC R0, c[0x0][0x630] ;  /* 0x00018c00ff007b82 */ /* 0x000e700000000800 */
[----:B------:R-:W1:Y:S01]  /*5190*/  LDC.64 R14, c[0x0][0x620] ;  /* 0x00018800ff0e7b82 */ /* 0x000e620000000a00 */
[----:B0-----:R-:W-:-:S04]  /*51a0*/  ISETP.NE.U32.AND P0, PT, R10, RZ, PT ;  /* 0x000000ff0a00720c */ /* 0x001fc80003f05070 */
[----:B------:R-:W-:Y:S02]  /*51b0*/  ISETP.NE.AND.EX P0, PT, R11, RZ, PT, P0 ;  /* 0x000000ff0b00720c */ /* 0x000fe40003f05300 */
[----:B--2---:R-:W-:-:S05]  /*51c0*/  I2FP.F32.U32 R3, R12 ;  /* 0x0000000c00037245 */ /* 0x004fca0000201000 */
[----:B------:R-:W-:-:S04]  /*51d0*/  FMUL R3, R3, UR4 ;  /* 0x0000000403037c20 */ /* 0x000fc80008400000 */
[----:B------:R0:W2:Y:S02]  /*51e0*/  F2I.U32.TRUNC.NTZ R20, R3 ;  /* 0x0000000300147305 */ /* 0x0000a4000020f000 */
[----:B---3--:R-:W-:Y:S05]  /*51f0*/  @!P0 BRA `(.L_x_94) ;  /* 0x0000000000288947 */ /* 0x008fea0003800000 */
[----:B0-----:R-:W0:Y:S02]  /*5200*/  LDC R3, c[0x0][0x634] ;  /* 0x00018d00ff037b82 */ /* 0x001e240000000800 */
[----:B0-----:R-:W-:-:S05]  /*5210*/  IADD3 R3, P0, R16, R3, RZ ;  /* 0x0000000310037210 */ /* 0x001fca0007f1e0ff */
[----:B------:R-:W-:-:S04]  /*5220*/  IMAD.X R13, RZ, RZ, R17, P0 ;  /* 0x000000ffff0d7224 */ /* 0x000fc800000e0611 */
[----:B------:R-:W-:-:S04]  /*5230*/  IMAD.WIDE.U32 R4, R13, R10, RZ ;  /* 0x0000000a0d047225 */ /* 0x000fc800078e00ff */
[----:B----4-:R-:W-:-:S04]  /*5240*/  IMAD.WIDE.U32 R6, P0, R3, R11, R4 ;  /* 0x0000000b03067225 */ /* 0x010fc80007800004 */
[----:B------:R-:W-:-:S04]  /*5250*/  IMAD.WIDE.U32 R4, R3, R10, RZ ;  /* 0x0000000a03047225 */ /* 0x000fc800078e00ff */
[----:B------:R-:W-:Y:S01]  /*5260*/  IMAD.X R9, RZ, RZ, RZ, P0 ;  /* 0x000000ffff097224 */ /* 0x000fe200000e06ff */
[----:B------:R-:W-:Y:S01]  /*5270*/  IADD3 RZ, P0, R5, R6, RZ ;  /* 0x0000000605ff7210 */ /* 0x000fe20007f1e0ff */
[----:B------:R-:W-:-:S04]  /*5280*/  IMAD.MOV.U32 R8, RZ, RZ, R7 ;  /* 0x000000ffff087224 */ /* 0x000fc800078e0007 */
[----:B------:R-:W-:-:S08]  /*5290*/  IMAD.WIDE.U32.X R8, R13, R11, R8, P0 ;  /* 0x0000000b0d087225 */ /* 0x000fd000000e0408 */
.L_x_94:
[----:B------:R-:W3:Y:S01]  /*52a0*/  LDC.64 R28, c[0x0][0x640] ;  /* 0x00019000ff1c7b82 */ /* 0x000ee20000000a00 */
[-CC-:B-1----:R-:W-:Y:S01]  /*52b0*/  SHF.R.U64 R57, R8, R0.reuse, R9.reuse ;  /* 0x0000000008397219 */ /* 0x182fe20000001209 */
[----:B--2---:R-:W-:Y:S01]  /*52c0*/  IMAD.MOV R20, RZ, RZ, -R20 ;  /* 0x000000ffff147224 */ /* 0x004fe200078e0a14 */
[----:B------:R-:W-:Y:S01]  /*52d0*/  SHF.R.U32.HI R0, RZ, R0, R9 ;  /* 0x00000000ff007219 */ /* 0x000fe20000011609 */
[----:B------:R-:W-:Y:S01]  /*52e0*/  ULDC UR4, c[0x0][0x154] ;  /* 0x0000550000047ab9 */ /* 0x000fe20000000800 */
[----:B0-----:R-:W-:Y:S01]  /*52f0*/  IADD3 R3, P0, RZ, -R57, RZ ;  /* 0x80000039ff037210 */ /* 0x001fe20007f1e0ff */
[----:B------:R-:W-:Y:S02]  /*5300*/  IMAD R21, R21, R20, R12 ;  /* 0x0000001415157224 */ /* 0x000fe400078e020c */
[----:B----4-:R-:W0:Y:S01]  /*5310*/  LDC R6, c[0x0][0x618] ;  /* 0x00018600ff067b82 */ /* 0x010e220000000800 */
[----:B------:R-:W-:Y:S02]  /*5320*/  IMAD.MOV.U32 R7, RZ, RZ, 0x1 ;  /* 0x00000001ff077424 */ /* 0x000fe400078e00ff */
[----:B------:R-:W-:-:S04]  /*5330*/  IMAD.X R5, RZ, RZ, ~R0, P0 ;  /* 0x000000ffff057224 */ /* 0x000fc800000e0e00 */
[-C--:B------:R-:W-:Y:S01]  /*5340*/  IMAD R0, R5, R14.reuse, RZ ;  /* 0x0000000e05007224 */ /* 0x080fe200078e02ff */
[----:B------:R-:W1:Y:S01]  /*5350*/  LDC R8, c[0x0][0x608] ;  /* 0x00018200ff087b82 */ /* 0x000e620000000800 */
[----:B------:R-:W-:-:S04]  /*5360*/  IMAD.WIDE.U32 R4, R3, R14, R16 ;  /* 0x0000000e03047225 */ /* 0x000fc800078e0010 */
[----:B------:R-:W-:Y:S01]  /*5370*/  IMAD R3, R3, R15, R0 ;  /* 0x0000000f03037224 */ /* 0x000fe200078e0200 */
[----:B------:R-:W-:Y:S02]  /*5380*/  I2FP.F32.U32 R0, R24 ;  /* 0x0000001800007245 */ /* 0x000fe40000201000 */
[----:B------:R-:W2:Y:S01]  /*5390*/  LDC R26, c[0x0][0x658] ;  /* 0x00019600ff1a7b82 */ /* 0x000ea20000000800 */
[----:B------:R-:W-:Y:S01]  /*53a0*/  IMAD.IADD R3, R5, 0x1, R3 ;  /* 0x0000000105037824 */ /* 0x000fe200078e0203 */
[----:B---3--:R-:W-:Y:S01]  /*53b0*/  ISETP.NE.U32.AND P0, PT, R28, RZ, PT ;  /* 0x000000ff1c00720c */ /* 0x008fe20003f05070 */
[----:B------:R-:W-:Y:S01]  /*53c0*/  FMUL R0, R0, UR4 ;  /* 0x0000000400007c20 */ /* 0x000fe20008400000 */
[----:B------:R-:W-:Y:S02]  /*53d0*/  IMAD.MOV.U32 R5, RZ, RZ, -0x1 ;  /* 0xffffffffff057424 */ /* 0x000fe400078e00ff */
[----:B------:R-:W-:Y:S01]  /*53e0*/  ISETP.NE.AND.EX P0, PT, R29, RZ, PT, P0 ;  /* 0x000000ff1d00720c */ /* 0x000fe20003f05300 */
[----:B------:R3:W4:Y:S01]  /*53f0*/  F2I.U32.TRUNC.NTZ R13, R0 ;  /* 0x00000000000d7305 */ /* 0x000722000020f000 */
[----:B------:R-:W3:Y:S01]  /*5400*/  LDC R15, c[0x0][0x148] ;  /* 0x00005200ff0f7b82 */ /* 0x000ee20000000800 */
[----:B0-----:R-:W-:-:S02]  /*5410*/  SHF.R.U64 R12, R4, R6, R3 ;  /* 0x00000006040c7219 */ /* 0x001fc40000001203 */
[----:B------:R-:W-:-:S05]  /*5420*/  SHF.R.U32.HI R3, RZ, R6, R3 ;  /* 0x00000006ff037219 */ /* 0x000fca0000011603 */
[----:B------:R-:W0:Y:S01]  /*5430*/  LDC R20, c[0x0][0x600] ;  /* 0x00018000ff147b82 */ /* 0x000e220000000800 */
[-CC-:B-1----:R-:W-:Y:S02]  /*5440*/  SHF.R.U64 R10, R12, R8.reuse, R3.reuse ;  /* 0x000000080c0a7219 */ /* 0x182fe40000001203 */
[----:B------:R-:W-:-:S05]  /*5450*/  SHF.R.U32.HI R3, RZ, R8, R3 ;  /* 0x00000008ff037219 */ /* 0x000fca0000011603 */
[----:B------:R-:W1:Y:S01]  /*5460*/  LDC R27, c[0x0][0x648] ;  /* 0x00019200ff1b7b82 */ /* 0x000e620000000800 */
[-C--:B--2---:R-:W-:Y:S02]  /*5470*/  SHF.L.U32 R4, R5, R26.reuse, RZ ;  /* 0x0000001a05047219 */ /* 0x084fe400000006ff */
[-CC-:B------:R-:W-:Y:S02]  /*5480*/  SHF.R.U64 R14, R10, R26.reuse, R3.reuse ;  /* 0x0000001a0a0e7219 */ /* 0x180fe40000001203 */
[----:B------:R-:W-:Y:S02]  /*5490*/  SHF.R.U32.HI R5, RZ, R26, R3 ;  /* 0x0000001aff057219 */ /* 0x000fe40000011603 */
[----:B------:R-:W-:Y:S01]  /*54a0*/  LOP3.LUT R25, RZ, R4, RZ, 0x33, !PT ;  /* 0x00000004ff197212 */ /* 0x000fe200078e33ff */
[----:B------:R-:W2:Y:S01]  /*54b0*/  LDC R30, c[0x0][0x638] ;  /* 0x00018e00ff1e7b82 */ /* 0x000ea20000000800 */
[----:B------:R-:W-:Y:S01]  /*54c0*/  SHF.L.U32 R26, R7, R26, RZ ;  /* 0x0000001a071a7219 */ /* 0x000fe200000006ff */
[----:B------:R-:W-:-:S06]  /*54d0*/  IMAD.MOV.U32 R4, RZ, RZ, R14 ;  /* 0x000000ffff047224 */ /* 0x000fcc00078e000e */
[----:B------:R-:W0:Y:S01]  /*54e0*/  LDC R31, c[0x0][0x610] ;  /* 0x00018400ff1f7b82 */ /* 0x000e220000000800 */
[----:B----4-:R-:W-:Y:S05]  /*54f0*/  @!P0 BRA `(.L_x_95) ;  /* 0x0000000000288947 */ /* 0x010fea0003800000 */
        /* <DEDUP_REMOVED lines=10> */
.L_x_95:
[----:B------:R-:W-:Y:S01]  /*55a0*/  ISETP.NE.AND P0, PT, R2, 0x1, PT ;  /* 0x000000010200780c */ /* 0x000fe20003f05270 */
[----:B0-----:R-:W-:Y:S01]  /*55b0*/  VIADD R7, R20, 0xffffffff ;  /* 0xffffffff14077836 */ /* 0x001fe20000000000 */
[----:B-1-3--:R-:W-:Y:S01]  /*55c0*/  SHF.R.U64 R0, R4, R27, R5 ;  /* 0x0000001b04007219 */ /* 0x00afe20000001205 */
[----:B------:R-:W-:Y:S01]  /*55d0*/  IMAD.MOV R13, RZ, RZ, -R13 ;  /* 0x000000ffff0d7224 */ /* 0x000fe200078e0a0d */
[----:B------:R-:W-:Y:S01]  /*55e0*/  LOP3.LUT R5, R10, R25, RZ, 0xc0, !PT ;  /* 0x000000190a057212 */ /* 0x000fe200078ec0ff */
[----:B------:R-:W-:Y:S01]  /*55f0*/  IMAD.MOV.U32 R4, RZ, RZ, 0x1 ;  /* 0x00000001ff047424 */ /* 0x000fe200078e00ff */
[----:B------:R-:W-:Y:S01]  /*5600*/  LOP3.LUT R12, R12, R7, RZ, 0xc0, !PT ;  /* 0x000000070c0c7212 */ /* 0x000fe200078ec0ff */
[----:B------:R-:W-:Y:S02]  /*5610*/  IMAD.MOV R3, RZ, RZ, -R0 ;  /* 0x000000ffff037224 */ /* 0x000fe400078e0a00 */
[----:B------:R-:W-:Y:S02]  /*5620*/  IMAD R0, R26, R0, R5 ;  /* 0x000000001a007224 */ /* 0x000fe400078e0205 */
[----:B--2---:R-:W-:-:S02]  /*5630*/  IMAD R3, R3, R30, R14 ;  /* 0x0000001e03037224 */ /* 0x004fc400078e020e */
[----:B------:R-:W-:Y:S02]  /*5640*/  @P0 IMAD R21, R15, R13, R24 ;  /* 0x0000000d0f150224 */ /* 0x000fe400078e0218 */
[----:B------:R-:W-:Y:S01]  /*5650*/  IMAD R5, R3, R20, R12 ;  /* 0x0000001403057224 */ /* 0x000fe200078e020c */
[----:B------:R-:W-:Y:S01]  /*5660*/  PRMT R3, R4, 0x7610, R3 ;  /* 0x0000761004037816 */ /* 0x000fe20000000003 */
[----:B------:R-:W-:-:S05]  /*5670*/  IMAD R0, R0, R31, R21 ;  /* 0x0000001f00007224 */ /* 0x000fca00078e0215 */
[----:B------:R-:W-:Y:S02]  /*5680*/  SEL R60, R5, R0, !P0 ;  /* 0x00000000053c7207 */ /* 0x000fe40004000000 */
[----:B------:R-:W-:-:S07]  /*5690*/  SEL R0, R0, R5, !P0 ;  /* 0x0000000500007207 */ /* 0x000fce0004000000 */
.L_x_93:
[----:B------:R-:W-:Y:S01]  /*56a0*/  LOP3.LUT P0, RZ, R3, 0xff, RZ, 0xc0, !PT ;  /* 0x000000ff03ff7812 */ /* 0x000fe2000780c0ff */
[----:B------:R-:W-:-:S12]  /*56b0*/  IMAD.MOV.U32 R61, RZ, RZ, R0 ;  /* 0x000000ffff3d7224 */ /* 0x000fd800078e0000 */
[----:B------:R-:W-:Y:S05]  /*56c0*/  @P0 BRA `(.L_x_96) ;  /* 0xffffffb800c80947 */ /* 0x000fea000383ffff */
[----:B------:R-:W-:Y:S05]  /*56d0*/  EXIT ;  /* 0x000000000000794d */ /* 0x000fea0003800000 */
.L_x_7:
[----:B0-----:R-:W-:Y:S01]  /*56e0*/  ULDC.64 UR4, c[0x0][0x650] ;  /* 0x0001940000047ab9 */ /* 0x001fe20000000a00 */
        /* <DEDUP_REMOVED lines=25> */
.L_x_98:
[----:B------:R-:W0:Y:S01]  /*5880*/  LDC.64 R28, c[0x0][0x640] ;  /* 0x00019000ff1c7b82 */ /* 0x000e220000000a00 */
[-CC-:B------:R-:W-:Y:S02]  /*5890*/  SHF.R.U64 R22, R12, R6.reuse, R13.reuse ;  /* 0x000000060c167219 */ /* 0x180fe4000000120d */
[----:B------:R-:W-:Y:S02]  /*58a0*/  SHF.R.U32.HI R6, RZ, R6, R13 ;  /* 0x00000006ff067219 */ /* 0x000fe4000001160d */
[----:B------:R-:W-:Y:S02]  /*58b0*/  IADD3 R11, P0, RZ, -R22, RZ ;  /* 0x80000016ff0b7210 */ /* 0x000fe40007f1e0ff */
[----:B------:R-:W-:Y:S01]  /*58c0*/  MOV R30, 0x1 ;  /* 0x00000001001e7802 */ /* 0x000fe20000000f00 */
[----:B------:R-:W1:Y:S02]  /*58d0*/  LDC R10, c[0x0][0x618] ;  /* 0x00018600ff0a7b82 */ /* 0x000e640000000800 */
[----:B------:R-:W-:-:S04]  /*58e0*/  IMAD.X R9, RZ, RZ, ~R6, P0 ;  /* 0x000000ffff097224 */ /* 0x000fc800000e0e06 */
[-C--:B------:R-:W-:Y:S02]  /*58f0*/  IMAD R6, R9, R26.reuse, RZ ;  /* 0x0000001a09067224 */ /* 0x080fe400078e02ff */
[----:B------:R-:W2:Y:S01]  /*5900*/  LDC R12, c[0x0][0x608] ;  /* 0x00018200ff0c7b82 */ /* 0x000ea20000000800 */
[----:B------:R-:W-:-:S04]  /*5910*/  IMAD.WIDE.U32 R8, R11, R26, R16 ;  /* 0x0000001a0b087225 */ /* 0x000fc800078e0010 */
[----:B------:R-:W-:-:S03]  /*5920*/  IMAD R11, R11, R27, R6 ;  /* 0x0000001b0b0b7224 */ /* 0x000fc600078e0206 */
[----:B------:R-:W3:Y:S01]  /*5930*/  LDC R25, c[0x0][0x658] ;  /* 0x00019600ff197b82 */ /* 0x000ee20000000800 */
[----:B------:R-:W-:Y:S01]  /*5940*/  IMAD.IADD R9, R9, 0x1, R11 ;  /* 0x0000000109097824 */ /* 0x000fe200078e020b */
[----:B0-----:R-:W-:-:S04]  /*5950*/  ISETP.NE.U32.AND P0, PT, R28, RZ, PT ;  /* 0x000000ff1c00720c */ /* 0x001fc80003f05070 */
[----:B------:R-:W-:Y:S02]  /*5960*/  ISETP.NE.AND.EX P0, PT, R29, RZ, PT, P0 ;  /* 0x000000ff1d00720c */ /* 0x000fe40003f05300 */
[----:B------:R-:W0:Y:S01]  /*5970*/  LDC R20, c[0x0][0x600] ;  /* 0x00018000ff147b82 */ /* 0x000e220000000800 */
[-CC-:B-1----:R-:W-:Y:S01]  /*5980*/  SHF.R.U64 R14, R8, R10.reuse, R9.reuse ;  /* 0x0000000a080e7219 */ /* 0x182fe20000001209 */
[----:B------:R-:W-:Y:S01]  /*5990*/  IMAD.MOV.U32 R8, RZ, RZ, -0x1 ;  /* 0xffffffffff087424 */ /* 0x000fe200078e00ff */
[----:B------:R-:W-:-:S05]  /*59a0*/  SHF.R.U32.HI R9, RZ, R10, R9 ;  /* 0x0000000aff097219 */ /* 0x000fca0000011609 */
[----:B------:R-:W1:Y:S01]  /*59b0*/  LDC R26, c[0x0][0x648] ;  /* 0x00019200ff1a7b82 */ /* 0x000e620000000800 */
[-CC-:B--2---:R-:W-:Y:S02]  /*59c0*/  SHF.R.U64 R21, R14, R12.reuse, R9.reuse ;  /* 0x0000000c0e157219 */ /* 0x184fe40000001209 */
[----:B------:R-:W-:-:S05]  /*59d0*/  SHF.R.U32.HI R6, RZ, R12, R9 ;  /* 0x0000000cff067219 */ /* 0x000fca0000011609 */
[----:B------:R-:W2:Y:S01]  /*59e0*/  LDC R27, c[0x0][0x638] ;  /* 0x00018e00ff1b7b82 */ /* 0x000ea20000000800 */
[-C--:B---3--:R-:W-:Y:S02]  /*59f0*/  SHF.L.U32 R8, R8, R25.reuse, RZ ;  /* 0x0000001908087219 */ /* 0x088fe400000006ff */
[-CC-:B------:R-:W-:Y:S02]  /*5a00*/  SHF.R.U64 R23, R21, R25.reuse, R6.reuse ;  /* 0x0000001915177219 */ /* 0x180fe40000001206 */
[----:B------:R-:W-:Y:S02]  /*5a10*/  LOP3.LUT R32, RZ, R8, RZ, 0x33, !PT ;  /* 0x00000008ff207212 */ /* 0x000fe400078e33ff */
[----:B------:R-:W-:Y:S01]  /*5a20*/  SHF.R.U32.HI R9, RZ, R25, R6 ;  /* 0x00000019ff097219 */ /* 0x000fe20000011606 */
[----:B------:R-:W3:Y:S01]  /*5a30*/  LDC R31, c[0x0][0x610] ;  /* 0x00018400ff1f7b82 */ /* 0x000ee20000000800 */
[----:B------:R-:W-:Y:S01]  /*5a40*/  IMAD.MOV.U32 R8, RZ, RZ, R23 ;  /* 0x000000ffff087224 */ /* 0x000fe200078e0017 */
[----:B------:R-:W-:Y:S06]  /*5a50*/  @!P0 BRA `(.L_x_99) ;  /* 0x0000000000288947 */ /* 0x000fec0003800000 */
        /* <DEDUP_REMOVED lines=10> */
.L_x_99:
[----:B------:R-:W-:Y:S02]  /*5b00*/  ISETP.NE.AND P0, PT, R2, 0x1, PT ;  /* 0x000000010200780c */ /* 0x000fe40003f05270 */
[----:B-1----:R-:W-:Y:S01]  /*5b10*/  SHF.R.U64 R6, R8, R26, R9 ;  /* 0x0000001a08067219 */ /* 0x002fe20000001209 */
[----:B0-----:R-:W-:Y:S01]  /*5b20*/  VIADD R9, R20, 0xffffffff ;  /* 0xffffffff14097836 */ /* 0x001fe20000000000 */
[----:B------:R-:W-:Y:S02]  /*5b30*/  SHF.L.U32 R30, R30, R25, RZ ;  /* 0x000000191e1e7219 */ /* 0x000fe400000006ff */
[----:B------:R-:W-:Y:S01]  /*5b40*/  LOP3.LUT R5, R21, R32, RZ, 0xc0, !PT ;  /* 0x0000002015057212 */ /* 0x000fe200078ec0ff */
[----:B------:R-:W-:-:S04]  /*5b50*/  IMAD.MOV R8, RZ, RZ, -R6 ;  /* 0x000000ffff087224 */ /* 0x000fc800078e0a06 */
[----:B------:R-:W-:Y:S01]  /*5b60*/  IMAD R6, R30, R6, R5 ;  /* 0x000000061e067224 */ /* 0x000fe200078e0205 */
[----:B------:R-:W-:Y:S01]  /*5b70*/  LOP3.LUT R5, R14, R9, RZ, 0xc0, !PT ;  /* 0x000000090e057212 */ /* 0x000fe200078ec0ff */
[----:B------:R-:W-:Y:S02]  /*5b80*/  @P0 IMAD R3, R7, R24, R4 ;  /* 0x0000001807030224 */ /* 0x000fe400078e0204 */
[----:B--2---:R-:W-:Y:S02]  /*5b90*/  IMAD R4, R8, R27, R23 ;  /* 0x0000001b08047224 */ /* 0x004fe400078e0217 */
[----:B---3--:R-:W-:Y:S02]  /*5ba0*/  IMAD R3, R6, R31, R3 ;  /* 0x0000001f06037224 */ /* 0x008fe400078e0203 */
[----:B------:R-:W-:Y:S02]  /*5bb0*/  IMAD R4, R4, R20, R5 ;  /* 0x0000001404047224 */ /* 0x000fe400078e0205 */
[----:B------:R-:W-:-:S02]  /*5bc0*/  IMAD.MOV.U32 R8, RZ, RZ, 0x1 ;  /* 0x00000001ff087424 */ /* 0x000fc400078e00ff */
[----:B------:R-:W-:Y:S01]  /*5bd0*/  IMAD.MOV.U32 R6, RZ, RZ, R22 ;  /* 0x000000ffff067224 */ /* 0x000fe200078e0016 */
[----:B------:R-:W-:Y:S02]  /*5be0*/  SEL R21, R4, R3, !P0 ;  /* 0x0000000304157207 */ /* 0x000fe40004000000 */
[----:B------:R-:W-:-:S07]  /*5bf0*/  SEL R20, R3, R4, !P0 ;  /* 0x0000000403147207 */ /* 0x000fce0004000000 */
.L_x_97:
[----:B------:R-:W-:-:S08]  /*5c00*/  NOP ;  /* 0x0000000000007918 */ /* 0x000fd00000000000 */
[----:B------:R-:W0:-:S00]  /*5c10*/  USETMAXREG.DEALLOC.CTAPOOL 0x28 ;  /* 0x00000028000079c8 */ /* 0x000e0000080e0500 */
[----:B0-----:R-:W-:-:S13]  /*5c20*/  ISETP.NE.AND P0, PT, R0, RZ, PT ;  /* 0x000000ff0000720c */ /* 0x001fda0003f05270 */
[----:B------:R-:W-:Y:S05]  /*5c30*/  @P0 EXIT ;  /* 0x000000000000094d */ /* 0x000fea0003800000 */
[----:B------:R-:W-:Y:S01]  /*5c40*/  LOP3.LUT P0, RZ, R8, 0xff, RZ, 0xc0, !PT ;  /* 0x000000ff08ff7812 */ /* 0x000fe2000780c0ff */
[----:B------:R-:W-:Y:S02]  /*5c50*/  IMAD.MOV.U32 R0, RZ, RZ, 0x1 ;  /* 0x00000001ff007424 */ /* 0x000fe400078e00ff */
[----:B------:R-:W-:-:S10]  /*5c60*/  IMAD.MOV.U32 R3, RZ, RZ, RZ ;  /* 0x000000ffff037224 */ /* 0x000fd400078e00ff */
[----:B------:R-:W-:Y:S05]  /*5c70*/  @!P0 BRA `(.L_x_100) ;  /* 0x0000000c00788947 */ /* 0x000fea0003800000 */
[----:B------:R-:W0:Y:S01]  /*5c80*/  LDC R0, c[0x0][0x28c] ;  /* 0x0000a300ff007b82 */ /* 0x000e220000000800 */
[----:B------:R-:W1:Y:S01]  /*5c90*/  S2R R11, SR_CgaCtaId ;  /* 0x00000000000b7919 */ /* 0x000e620000008800 */
[----:B------:R-:W-:Y:S01]  /*5ca0*/  ULDC UR5, c[0x0][0x658] ;  /* 0x0001960000057ab9 */ /* 0x000fe20000000800 */
[----:B------:R-:W-:Y:S01]  /*5cb0*/  UMOV UR7, 0xffffffff ;  /* 0xffffffff00077882 */ /* 0x000fe20000000000 */
[----:B------:R-:W-:Y:S01]  /*5cc0*/  ULDC UR6, c[0x0][0xc] ;  /* 0x0000030000067ab9 */ /* 0x000fe20000000800 */
[----:B------:R-:W-:Y:S01]  /*5cd0*/  USHF.L.U32 UR9, UR7, UR5, URZ ;  /* 0x0000000507097299 */ /* 0x000fe2000800063f */
[----:B------:R-:W-:Y:S01]  /*5ce0*/  BSSY B0, `(.L_x_100) ;  /* 0x00000d7000007945 */ /* 0x000fe20003800000 */
[----:B------:R-:W-:Y:S01]  /*5cf0*/  UMOV UR8, 0x1 ;  /* 0x0000000100087882 */ /* 0x000fe20000000000 */
[----:B------:R-:W-:Y:S01]  /*5d00*/  ULDC UR7, c[0x0][0x10] ;  /* 0x0000040000077ab9 */ /* 0x000fe20000000800 */
[----:B------:R-:W-:Y:S01]  /*5d10*/  USHF.L.U32 UR5, UR8, UR5, URZ ;  /* 0x0000000508057299 */ /* 0x000fe2000800063f */
[----:B------:R-:W-:Y:S01]  /*5d20*/  IMAD.MOV.U32 R9, RZ, RZ, 0x1 ;  /* 0x00000001ff097424 */ /* 0x000fe200078e00ff */
[----:B------:R-:W-:Y:S01]  /*5d30*/  UIMAD.WIDE.U32 UR6, UR6, UR7, URZ ;  /* 0x00000007060672a5 */ /* 0x000fe2000f8e003f */
[----:B------:R-:W-:Y:S01]  /*5d40*/  LOP3.LUT R13, R19, 0x2, RZ, 0xfc, !PT ;  /* 0x00000002130d7812 */ /* 0x000fe200078efcff */
[----:B------:R-:W-:Y:S01]  /*5d50*/  ULDC UR8, c[0x0][0x14] ;  /* 0x0000050000087ab9 */ /* 0x000fe20000000800 */
[----:B------:R-:W-:Y:S01]  /*5d60*/  ULDC UR4, c[0x0][0x600] ;  /* 0x0001800000047ab9 */ /* 0x000fe20000000800 */
[----:B------:R-:W-:-:S02]  /*5d70*/  UIMAD.WIDE.U32 UR30, UR6, UR8, URZ ;  /* 0x00000008061e72a5 */ /* 0x000fc4000f8e003f */
[----:B------:R-:W-:Y:S02]  /*5d80*/  UIMAD UR7, UR7, UR8, URZ ;  /* 0x00000008070772a4 */ /* 0x000fe4000f8e023f */
[----:B------:R-:W-:Y:S02]  /*5d90*/  UIADD3 UR4, UR4, -0x1, URZ ;  /* 0xffffffff04047890 */ /* 0x000fe4000fffe03f */
[----:B------:R-:W-:Y:S02]  /*5da0*/  ULOP3.LUT UR6, URZ, UR9, URZ, 0x33, !UPT ;  /* 0x000000093f067292 */ /* 0x000fe4000f8e333f */
[----:B------:R-:W-:Y:S01]  /*5db0*/  UIADD3 UR7, UR31, UR7, URZ ;  /* 0x000000071f077290 */ /* 0x000fe2000fffe03f */
[----:B0-----:R-:W-:Y:S01]  /*5dc0*/  VIADD R0, R0, 0x7f ;  /* 0x0000007f00007836 */ /* 0x001fe20000000000 */
[----:B------:R-:W-:-:S04]  /*5dd0*/  ULDC.64 UR38, c[0x0][0x198] ;  /* 0x0000660000267ab9 */ /* 0x000fc80000000a00 */
[----:B------:R-:W-:-:S04]  /*5de0*/  SHF.R.S32.HI R3, RZ, 0x1f, R0 ;  /* 0x0000001fff037819 */ /* 0x000fc80000011400 */
[----:B------:R-:W-:Y:S01]  /*5df0*/  LEA.HI R8, R3, R0, RZ, 0x7 ;  /* 0x0000000003087211 */ /* 0x000fe200078f38ff */
[C---:B-1----:R-:W-:Y:S02]  /*5e00*/  IMAD.SHL.U32 R10, R11.reuse, 0x10, RZ ;  /* 0x000000100b0a7824 */ /* 0x042fe400078e00ff */
[----:B------:R-:W-:Y:S01]  /*5e10*/  IMAD.SHL.U32 R11, R11, 0x400, RZ ;  /* 0x000004000b0b7824 */ /* 0x000fe200078e00ff */
[----:B------:R-:W-:Y:S01]  /*5e20*/  SHF.R.S32.HI R8, RZ, 0x7, R8 ;  /* 0x00000007ff087819 */ /* 0x000fe20000011408 */
[----:B------:R-:W-:Y:S01]  /*5e30*/  IMAD.MOV.U32 R0, RZ, RZ, 0x1 ;  /* 0x00000001ff007424 */ /* 0x000fe200078e00ff */
[----:B------:R-:W-:Y:S01]  /*5e40*/  LOP3.LUT R10, R10, 0x10, RZ, 0xc0, !PT ;  /* 0x000000100a0a7812 */ /* 0x000fe200078ec0ff */
[----:B------:R-:W-:Y:S01]  /*5e50*/  IMAD.MOV.U32 R3, RZ, RZ, RZ ;  /* 0x000000ffff037224 */ /* 0x000fe200078e00ff */
[----:B------:R-:W-:Y:S01]  /*5e60*/  LOP3.LUT R11, R11, 0x400, RZ, 0xc0, !PT ;  /* 0x000004000b0b7812 */ /* 0x000fe200078ec0ff */
[----:B------:R-:W-:-:S07]  /*5e70*/  VIADD R12, R8, 0x1 ;  /* 0x00000001080c7836 */ /* 0x000fce0000000000 */
.L_x_111:
[----:B------:R-:W-:-:S03]  /*5e80*/  UMOV UR8, 0xffffffff ;  /* 0xffffffff00087882 */ /* 0x000fc60000000000 */
[----:B------:R-:W-:Y:S05]  /*5e90*/  BRA.DIV UR8, `(.L_x_101) ;  /* 0x0000000e08d87947 */ /* 0x000fea000b800000 */
[----:B------:R-:W-:-:S13]  /*5ea0*/  ELECT P6, URZ, PT ;  /* 0x00000000003f782f */ /* 0x000fda00038c0000 */
.L_x_122:
[----:B------:R-:W0:Y:S01]  /*5eb0*/  LDC R4, c[0x0][0x28c] ;  /* 0x0000a300ff047b82 */ /* 0x000e220000000800 */
[----:B------:R-:W-:Y:S01]  /*5ec0*/  BSSY B1, `(.L_x_102) ;  /* 0x0000044000017945 */ /* 0x000fe20003800000 */
[----:B0-----:R-:W-:-:S13]  /*5ed0*/  ISETP.LT.OR P6, PT, R4, 0x1, !P6 ;  /* 0x000000010400780c */ /* 0x001fda00077c1670 */
[----:B------:R-:W-:Y:S05]  /*5ee0*/  @P6 BRA `(.L_x_103) ;  /* 0x0000000400046947 */ /* 0x000fea0003800000 */
[----:B------:R-:W-:Y:S02]  /*5ef0*/  IMAD R22, R20, 0xc0, RZ ;  /* 0x000000c014167824 */ /* 0x000fe400078e02ff */
[----:B------:R-:W-:Y:S02]  /*5f00*/  IMAD R21, R21, 0x20, R10 ;  /* 0x0000002015157824 */ /* 0x000fe400078e020a */
[----:B------:R-:W-:Y:S02]  /*5f10*/  IMAD.MOV.U32 R24, RZ, RZ, RZ ;  /* 0x000000ffff187224 */ /* 0x000fe400078e00ff */
[----:B------:R-:W-:Y:S02]  /*5f20*/  IMAD.MOV.U32 R4, RZ, RZ, R12 ;  /* 0x000000ffff047224 */ /* 0x000fe400078e000c */
[----:B------:R-:W-:Y:S02]  /*5f30*/  IMAD.MOV.U32 R5, RZ, RZ, R0 ;  /* 0x000000ffff057224 */ /* 0x000fe400078e0000 */
[----:B------:R-:W-:-:S07]  /*5f40*/  IMAD.MOV.U32 R14, RZ, RZ, R3 ;  /* 0x000000ffff0e7224 */ /* 0x000fce00078e0003 */
.L_x_106:
[----:B------:R-:W0:Y:S01]  /*5f50*/  S2R R20, SR_CgaCtaId ;  /* 0x0000000000147919 */ /* 0x000e220000008800 */
[----:B------:R-:W-:Y:S02]  /*5f60*/  MOV R7, 0x400 ;  /* 0x0000040000077802 */ /* 0x000fe40000000f00 */
[----:B------:R-:W-:-:S13]  /*5f70*/  LOP3.LUT P1, RZ, R18, 0x7f, RZ, 0xc0, !PT ;  /* 0x0000007f12ff7812 */ /* 0x000fda000782c0ff */
[----:B------:R-:W1:Y:S01]  /*5f80*/  @!P1 LDC R15, c[0x0][0x500] ;  /* 0x00014000ff0f9b82 */ /* 0x000e620000000800 */
[----:B0-----:R-:W-:Y:S02]  /*5f90*/  LEA R23, R20, R7, 0x18 ;  /* 0x0000000714177211 */ /* 0x001fe400078ec0ff */
[----:B------:R-:W-:-:S03]  /*5fa0*/  SHF.L.U32 R7, R5, 0x1f, RZ ;  /* 0x0000001f05077819 */ /* 0x000fc600000006ff */
[----:B------:R-:W-:-:S04]  /*5fb0*/  IMAD R20, R14, 0x8, R23 ;  /* 0x000000080e147824 */ /* 0x000fc800078e0217 */
[----:B------:R-:W0:Y:S02]  /*5fc0*/  SYNCS.PHASECHK.TRANS64.TRYWAIT P0, [R20+URZ+0x20], R7 ;  /* 0x00002007140075a7 */ /* 0x000e24000800017f */
[----:B01----:R-:W-:Y:S05]  /*5fd0*/  @!P0 BRA `(.L_x_104) ;  /* 0x0000000c00a88947 */ /* 0x003fea0003800000 */
.L_x_123:
[----:B0-----:R-:W-:Y:S01]  /*5fe0*/  PRMT R7, R13, 0x9910, RZ ;  /* 0x000099100d077816 */ /* 0x001fe200000000ff */
[----:B------:R0:W-:Y:S03]  /*5ff0*/  @!P1 SYNCS.ARRIVE.TRANS64 RZ, [R20+URZ], R15 ;  /* 0x0000000f14ff99a7 */ /* 0x0001e6000800003f */
[----:B------:R-:W-:-:S13]  /*6000*/  ISETP.NE.AND P0, PT, R7, 0x2, PT ;  /* 0x000000020700780c */ /* 0x000fda0003f05270 */
[----:B0-----:R-:W-:Y:S05]  /*6010*/  @P0 BRA `(.L_x_105) ;  /* 0x0000000000040947 */ /* 0x001fea0003800000 */
[----:B------:R-:W-:Y:S01]  /*6020*/  BPT.TRAP 0x1 ;  /* 0x000000040000795c */ /* 0x000fe20000300000 */
.L_x_105:
[----:B------:R-:W-:Y:S01]  /*6030*/  IMAD R7, R14, 0xc000, R23 ;  /* 0x0000c0000e077824 */ /* 0x000fe200078e0217 */
[----:B------:R-:W-:Y:S01]  /*6040*/  R2UR UR34, R24 ;  /* 0x00000000182272ca */ /* 0x000fe200000e0000 */
[----:B------:R-:W-:Y:S01]  /*6050*/  VIADD R4, R4, 0xffffffff ;  /* 0xffffffff04047836 */ /* 0x000fe20000000000 */
[----:B------:R-:W-:Y:S01]  /*6060*/  R2UR UR33, R20 ;  /* 0x00000000142172ca */ /* 0x000fe200000e0000 */
[----:B------:R-:W-:Y:S01]  /*6070*/  UIADD3 UR14, UP0, UR38, 0xf0, URZ ;  /* 0x000000f0260e7890 */ /* 0x000fe2000ff1e03f */
[----:B------:R-:W-:Y:S01]  /*6080*/  R2UR UR24, R7 ;  /* 0x00000000071872ca */ /* 0x000fe200000e0000 */
[----:B------:R-:W-:Y:S01]  /*6090*/  IMAD R7, R14, 0x1000, R11 ;  /* 0x000010000e077824 */ /* 0x000fe200078e020b */
[----:B------:R-:W-:Y:S01]  /*60a0*/  R2UR UR36, R6 ;  /* 0x00000000062472ca */ /* 0x000fe200000e0000 */
[----:B------:R-:W-:Y:S01]  /*60b0*/  UIADD3 UR40, UP1, UR38, 0x1f0, URZ ;  /* 0x000001f026287890 */ /* 0x000fe2000ff3e03f */
[----:B------:R-:W-:Y:S01]  /*60c0*/  R2UR UR35, R22 ;  /* 0x00000000162372ca */ /* 0x000fe200000e0000 */
[----:B------:R-:W-:Y:S01]  /*60d0*/  IMAD R7, R7, 0x2, R23 ;  /* 0x0000000207077824 */ /* 0x000fe200078e0217 */
[----:B------:R-:W-:Y:S01]  /*60e0*/  R2UR UR19, R21 ;  /* 0x00000000151372ca */ /* 0x000fe200000e0000 */
[----:B------:R-:W-:Y:S01]  /*60f0*/  UIADD3.X UR15, URZ, UR39, URZ, UP0, !UPT ;  /* 0x000000273f0f7290 */ /* 0x000fe200087fe43f */
[----:B------:R-:W-:Y:S01]  /*6100*/  ISETP.GT.AND P1, PT, R4, 0x1, PT ;  /* 0x000000010400780c */ /* 0x000fe20003f24270 */
[----:B------:R-:W-:Y:S01]  /*6110*/  UIADD3 UR26, UR34, 0x40, URZ ;  /* 0x00000040221a7890 */ /* 0x000fe2000fffe03f */
[----:B------:R-:W-:Y:S01]  /*6120*/  R2UR UR8, R7 ;  /* 0x00000000070872ca */ /* 0x000fe200000e0000 */
[----:B------:R-:W-:Y:S01]  /*6130*/  UIADD3.X UR41, URZ, UR39, URZ, UP1, !UPT ;  /* 0x000000273f297290 */ /* 0x000fe20008ffe43f */
[----:B------:R-:W-:Y:S01]  /*6140*/  VIADD R14, R14, 0x1 ;  /* 0x000000010e0e7836 */ /* 0x000fe20000000000 */
[----:B------:R-:W-:Y:S01]  /*6150*/  UIADD3 UR32, UR24, 0x100, URZ ;  /* 0x0000010018207890 */ /* 0x000fe2000fffe03f */
[----:B------:R-:W-:Y:S01]  /*6160*/  VIADD R24, R24, 0x80 ;  /* 0x0000008018187836 */ /* 0x000fe20000000000 */
[----:B------:R-:W-:Y:S01]  /*6170*/  UIADD3 UR24, UR24, 0x6100, URZ ;  /* 0x0000610018187890 */ /* 0x000fe2000fffe03f */
[----:B------:R-:W-:Y:S01]  /*6180*/  UMOV UR22, 0x0 ;  /* 0x0000000000167882 */ /* 0x000fe20000000000 */
[----:B------:R-:W-:Y:S01]  /*6190*/  UMOV UR23, 0x10000000 ;  /* 0x1000000000177882 */ /* 0x000fe20000000000 */
[----:B------:R-:W-:Y:S01]  /*61a0*/  ISETP.NE.AND P0, PT, R14, 0x4, PT ;  /* 0x000000040e00780c */ /* 0x000fe20003f05270 */
[----:B------:R-:W-:Y:S01]  /*61b0*/  UMOV UR25, UR33 ;  /* 0x0000002100197c82 */ /* 0x000fe20008000000 */
[----:B------:R-:W-:Y:S01]  /*61c0*/  UMOV UR28, UR36 ;  /* 0x00000024001c7c82 */ /* 0x000fe20008000000 */
[----:B------:R-:W-:-:S02]  /*61d0*/  UMOV UR27, UR35 ;  /* 0x00000023001b7c82 */ /* 0x000fc40008000000 */
[----:B------:R-:W-:Y:S01]  /*61e0*/  UIADD3 UR16, UR8, 0x30100, URZ ;  /* 0x0003010008107890 */ /* 0x000fe2000fffe03f */
[----:B------:R0:W-:Y:S01]  /*61f0*/  UTMALDG.3D [UR32], [UR14], desc[UR22] ;  /* 0x000016200e0075b4 */ /* 0x0001e20008011000 */
[----:B------:R-:W-:Y:S01]  /*6200*/  UIADD3 UR8, UR8, 0x31100, URZ ;  /* 0x0003110008087890 */ /* 0x000fe2000fffe03f */
[----:B------:R-:W-:Y:S01]  /*6210*/  SEL R20, RZ, 0x1, P0 ;  /* 0x00000001ff147807 */ /* 0x000fe20000000000 */
[----:B------:R-:W-:Y:S01]  /*6220*/  UMOV UR13, 0x30000 ;  /* 0x00030000000d7882 */ /* 0x000fe20000000000 */
[----:B------:R-:W-:Y:S01]  /*6230*/  UMOV UR17, UR33 ;  /* 0x0000002100117c82 */ /* 0x000fe20008000000 */
[----:B------:R-:W-:Y:S01]  /*6240*/  UMOV UR18, UR34 ;  /* 0x0000002200127c82 */ /* 0x000fe20008000000 */
[----:B------:R-:W-:Y:S01]  /*6250*/  UMOV UR20, UR36 ;  /* 0x0000002400147c82 */ /* 0x000fe20008000000 */
[----:B------:R-:W-:Y:S01]  /*6260*/  UMOV UR9, UR33 ;  /* 0x0000002100097c82 */ /* 0x000fe20008000000 */
[----:B------:R-:W-:Y:S01]  /*6270*/  UMOV UR11, UR19 ;  /* 0x00000013000b7c82 */ /* 0x000fe20008000000 */
[----:B------:R-:W-:Y:S01]  /*6280*/  UMOV UR12, UR36 ;  /* 0x00000024000c7c82 */ /* 0x000fe20008000000 */
[----:B------:R0:W-:Y:S01]  /*6290*/  UTMALDG.3D [UR24], [UR14], desc[UR22] ;  /* 0x000016180e0075b4 */ /* 0x0001e20008011000 */
[----:B------:R-:W-:Y:S01]  /*62a0*/  UMOV UR10, UR26 ;  /* 0x0000001a000a7c82 */ /* 0x000fe20008000000 */
[----:B------:R-:W-:-:S02]  /*62b0*/  LOP3.LUT R5, R5, R20, RZ, 0x3c, !PT ;  /* 0x0000001405057212 */ /* 0x000fc400078e3cff */
[----:B------:R-:W-:Y:S01]  /*62c0*/  SEL R14, R14, RZ, P0 ;  /* 0x000000ff0e0e7207 */ /* 0x000fe20000000000 */
[----:B------:R0:W-:Y:S01]  /*62d0*/  UTMALDG.3D.MULTICAST [UR16], [UR40], UR13, desc[UR22] ;  /* 0x00001610280073b4 */ /* 0x0001e2000801180d */
[----:B------:R0:W-:Y:S02]  /*62e0*/  UTMALDG.3D.MULTICAST [UR8], [UR40], UR13, desc[UR22] ;  /* 0x00001608280073b4 */ /* 0x0001e4000801180d */
[----:B0-----:R-:W-:Y:S05]  /*62f0*/  @P1 BRA `(.L_x_106) ;  /* 0xfffffffc00141947 */ /* 0x001fea000383ffff */
.L_x_103:
[----:B------:R-:W-:Y:S05]  /*6300*/  BSYNC B1 ;  /* 0x0000000000017941 */ /* 0x000fea0003800000 */
.L_x_102:
[----:B------:R-:W-:Y:S01]  /*6310*/  LOP3.LUT P1, RZ, R9, 0xff, RZ, 0xc0, !PT ;  /* 0x000000ff09ff7812 */ /* 0x000fe2000782c0ff */
[----:B------:R-:W-:Y:S01]  /*6320*/  IMAD.IADD R3, R8, 0x1, R3 ;  /* 0x0000000108037824 */ /* 0x000fe200078e0203 */
[----:B------:R-:W-:Y:S01]  /*6330*/  IADD3 R16, P2, R16, UR30, RZ ;  /* 0x0000001e10107c10 */ /* 0x000fe2000ff5e0ff */
[----:B------:R-:W-:Y:S01]  /*6340*/  ULDC.64 UR8, c[0x0][0x650] ;  /* 0x0001940000087ab9 */ /* 0x000fe20000000a00 */
[----:B------:R-:W-:Y:S01]  /*6350*/  BSSY B1, `(.L_x_107) ;  /* 0x000006d000017945 */ /* 0x000fe20003800000 */
[----:B------:R-:W-:Y:S01]  /*6360*/  IMAD.MOV.U32 R20, RZ, RZ, -0x1 ;  /* 0xffffffffff147424 */ /* 0x000fe200078e00ff */
[----:B------:R-:W-:Y:S01]  /*6370*/  ISETP.GT.U32.AND P0, PT, R3, 0x3, PT ;  /* 0x000000030300780c */ /* 0x000fe20003f04070 */
[----:B------:R-:W-:Y:S01]  /*6380*/  IMAD.MOV.U32 R21, RZ, RZ, -0x1 ;  /* 0xffffffffff157424 */ /* 0x000fe200078e00ff */
[----:B------:R-:W-:Y:S02]  /*6390*/  SHF.R.U32.HI R4, RZ, 0x2, R3 ;  /* 0x00000002ff047819 */ /* 0x000fe40000011603 */
[----:B------:R-:W-:-:S02]  /*63a0*/  ISETP.LT.U32.AND P0, PT, R8, 0x4, P0 ;  /* 0x000000040800780c */ /* 0x000fc40000701070 */
[----:B------:R-:W-:Y:S01]  /*63b0*/  IADD3.X R17, R17, UR7, RZ, P2, !PT ;  /* 0x0000000711117c10 */ /* 0x000fe200097fe4ff */
[----:B------:R-:W0:Y:S01]  /*63c0*/  @P1 S2R R6, SR_CgaCtaId ;  /* 0x0000000000061919 */ /* 0x000e220000008800 */
[----:B------:R-:W-:Y:S02]  /*63d0*/  @P1 MOV R5, 0x400 ;  /* 0x0000040000051802 */ /* 0x000fe40000000f00 */
[----:B------:R-:W-:Y:S02]  /*63e0*/  ISETP.GE.U32.AND P2, PT, R16, UR8, PT ;  /* 0x0000000810007c0c */ /* 0x000fe4000bf46070 */
[----:B------:R-:W-:Y:S02]  /*63f0*/  LOP3.LUT R4, R4, 0x1, RZ, 0xc0, !PT ;  /* 0x0000000104047812 */ /* 0x000fe400078ec0ff */
[----:B------:R-:W-:Y:S02]  /*6400*/  LOP3.LUT R3, R3, 0x3, RZ, 0xc0, !PT ;  /* 0x0000000303037812 */ /* 0x000fe400078ec0ff */
[----:B------:R-:W-:-:S02]  /*6410*/  PRMT R9, RZ, 0x7610, R9 ;  /* 0x00007610ff097816 */ /* 0x000fc40000000009 */
[----:B0-----:R-:W-:Y:S01]  /*6420*/  @P1 LEA R5, R6, R5, 0x18 ;  /* 0x0000000506051211 */ /* 0x001fe200078ec0ff */
[----:B------:R-:W-:-:S03]  /*6430*/  IMAD.MOV.U32 R6, RZ, RZ, -0x1 ;  /* 0xffffffffff067424 */ /* 0x000fc600078e00ff */
[----:B------:R0:W-:Y:S01]  /*6440*/  @P1 SYNCS.ARRIVE.TRANS64.A1T0 RZ, [R5+URZ+0x58], RZ ;  /* 0x000058ff05ff19a7 */ /* 0x0001e2000810003f */
[----:B------:R-:W-:-:S04]  /*6450*/  ISETP.NE.U32.AND P1, PT, R4, 0x1, PT ;  /* 0x000000010400780c */ /* 0x000fc80003f25070 */
[----:B------:R-:W-:Y:S02]  /*6460*/  ISETP.GT.U32.AND P1, PT, R8, 0x3, !P1 ;  /* 0x000000030800780c */ /* 0x000fe40004f24070 */
[----:B0-----:R-:W-:Y:S02]  /*6470*/  SEL R5, RZ, 0x1, !P0 ;  /* 0x00000001ff057807 */ /* 0x001fe40004000000 */
[----:B------:R-:W-:Y:S02]  /*6480*/  ISETP.GE.U32.AND.EX P0, PT, R17, UR9, PT, P2 ;  /* 0x0000000911007c0c */ /* 0x000fe4000bf06120 */
[----:B------:R-:W-:-:S04]  /*6490*/  SEL R4, RZ, 0x1, !P1 ;  /* 0x00000001ff047807 */ /* 0x000fc80004800000 */
[----:B------:R-:W-:Y:S02]  /*64a0*/  LOP3.LUT R0, R4, R0, R5, 0x96, !PT ;  /* 0x0000000004007212 */ /* 0x000fe400078e9605 */
[----:B------:R-:W-:-:S05]  /*64b0*/  PRMT R4, RZ, 0x7610, R4 ;  /* 0x00007610ff047816 */ /* 0x000fca0000000004 */
[----:B------:R-:W-:Y:S05]  /*64c0*/  @P0 BRA `(.L_x_108) ;  /* 0x0000000400540947 */ /* 0x000fea0003800000 */
[----:B------:R-:W0:Y:S01]  /*64d0*/  S2R R15, SR_CTAID.X ;  /* 0x00000000000f7919 */ /* 0x000e220000002500 */
[----:B------:R-:W-:Y:S01]  /*64e0*/  ULDC.64 UR8, c[0x0][0x628] ;  /* 0x00018a0000087ab9 */ /* 0x000fe20000000a00 */
[----:B------:R-:W-:Y:S01]  /*64f0*/  ULDC UR11, c[0x0][0x630] ;  /* 0x00018c00000b7ab9 */ /* 0x000fe20000000800 */
[----:B------:R-:W-:Y:S01]  /*6500*/  ISETP.NE.U32.AND P0, PT, RZ, UR8, PT ;  /* 0x00000008ff007c0c */ /* 0x000fe2000bf05070 */
[----:B------:R-:W1:Y:S01]  /*6510*/  S2R R20, SR_CTAID.Y ;  /* 0x0000000000147919 */ /* 0x000e620000002600 */
[----:B------:R-:W-:Y:S01]  /*6520*/  ULDC UR12, c[0x0][0x150] ;  /* 0x00005400000c7ab9 */ /* 0x000fe20000000800 */
[----:B------:R-:W-:Y:S01]  /*6530*/  IMAD.MOV.U32 R4, RZ, RZ, R16 ;  /* 0x000000ffff047224 */ /* 0x000fe200078e0010 */
[----:B------:R-:W-:Y:S01]  /*6540*/  ISETP.NE.AND.EX P0, PT, RZ, UR9, PT, P0 ;  /* 0x00000009ff007c0c */ /* 0x000fe2000bf05300 */
[----:B------:R-:W-:Y:S01]  /*6550*/  IMAD.MOV.U32 R5, RZ, RZ, R17 ;  /* 0x000000ffff057224 */ /* 0x000fe200078e0011 */
[----:B0-----:R-:W-:-:S11]  /*6560*/  I2FP.F32.U32 R22, R15 ;  /* 0x0000000f00167245 */ /* 0x001fd60000201000 */
[----:B------:R-:W-:Y:S05]  /*6570*/  @!P0 BRA `(.L_x_109) ;  /* 0x0000000000288947 */ /* 0x000fea0003800000 */
[----:B------:R-:W-:Y:S02]  /*6580*/  ULDC UR10, c[0x0][0x634] ;  /* 0x00018d00000a7ab9 */ /* 0x000fe40000000800 */
[----:B------:R-:W-:-:S05]  /*6590*/  IADD3 R5, P0, R16, UR10, RZ ;  /* 0x0000000a10057c10 */ /* 0x000fca000ff1e0ff */
[----:B------:R-:W-:-:S04]  /*65a0*/  IMAD.X R21, RZ, RZ, R17, P0 ;  /* 0x000000ffff157224 */ /* 0x000fc800000e0611 */
[----:B------:R-:W-:-:S04]  /*65b0*/  IMAD.WIDE.U32 R6, R21, UR8, RZ ;  /* 0x0000000815067c25 */ /* 0x000fc8000f8e00ff */
[----:B------:R-:W-:-:S04]  /*65c0*/  IMAD.WIDE.U32 R6, P0, R5, UR9, R6 ;  /* 0x0000000905067c25 */ /* 0x000fc8000f800006 */
[----:B------:R-:W-:-:S04]  /*65d0*/  IMAD.WIDE.U32 R4, R5, UR8, RZ ;  /* 0x0000000805047c25 */ /* 0x000fc8000f8e00ff */
[----:B------:R-:W-:Y:S01]  /*65e0*/  IMAD.MOV.U32 R4, RZ, RZ, R7 ;  /* 0x000000ffff047224 */ /* 0x000fe200078e0007 */
[----:B------:R-:W-:Y:S01]  /*65f0*/  IADD3 RZ, P1, R5, R6, RZ ;  /* 0x0000000605ff7210 */ /* 0x000fe20007f3e0ff */
[----:B------:R-:W-:-:S04]  /*6600*/  IMAD.X R5, RZ, RZ, RZ, P0 ;  /* 0x000000ffff057224 */ /* 0x000fc800000e06ff */
[----:B------:R-:W-:-:S08]  /*6610*/  IMAD.WIDE.U32.X R4, R21, UR9, R4, P1 ;  /* 0x0000000915047c25 */ /* 0x000fd000088e0404 */
.L_x_109:
[--C-:B------:R-:W-:Y:S01]  /*6620*/  SHF.R.U64 R14, R4, UR11, R5.reuse ;  /* 0x0000000b040e7c19 */ /* 0x100fe20008001205 */
[----:B------:R-:W-:Y:S01]  /*6630*/  FMUL R22, R22, UR12 ;  /* 0x0000000c16167c20 */ /* 0x000fe20008400000 */
[----:B------:R-:W-:Y:S01]  /*6640*/  SHF.R.U32.HI R4, RZ, UR11, R5 ;  /* 0x0000000bff047c19 */ /* 0x000fe20008011605 */
[----:B------:R-:W0:Y:S01]  /*6650*/  LDC R6, c[0x0][0x144] ;  /* 0x00005100ff067b82 */ /* 0x000e220000000800 */
[----:B------:R-:W-:Y:S01]  /*6660*/  IADD3 R5, P0, RZ, -R14, RZ ;  /* 0x8000000eff057210 */ /* 0x000fe20007f1e0ff */
[----:B------:R-:W-:Y:S01]  /*6670*/  ULDC UR10, c[0x0][0x154] ;  /* 0x00005500000a7ab9 */ /* 0x000fe20000000800 */
[----:B-1----:R-:W-:Y:S01]  /*6680*/  I2FP.F32.U32 R7, R20 ;  /* 0x0000001400077245 */ /* 0x002fe20000201000 */
[----:B------:R-:W1:Y:S01]  /*6690*/  F2I.U32.TRUNC.NTZ R22, R22 ;  /* 0x0000001600167305 */ /* 0x000e62000020f000 */
[----:B------:R-:W-:Y:S01]  /*66a0*/  ULDC.64 UR8, c[0x0][0x620] ;  /* 0x0001880000087ab9 */ /* 0x000fe20000000a00 */
[----:B------:R-:W-:Y:S01]  /*66b0*/  IMAD.X R4, RZ, RZ, ~R4, P0 ;  /* 0x000000ffff047224 */ /* 0x000fe200000e0e04 */
[----:B------:R-:W-:Y:S01]  /*66c0*/  ISETP.NE.AND P2, PT, R2, 0x1, PT ;  /* 0x000000010200780c */ /* 0x000fe20003f45270 */
[----:B------:R-:W-:Y:S01]  /*66d0*/  FMUL R23, R7, UR10 ;  /* 0x0000000a07177c20 */ /* 0x000fe20008400000 */
[----:B------:R-:W2:Y:S01]  /*66e0*/  LDC R25, c[0x0][0x148] ;  /* 0x00005200ff197b82 */ /* 0x000ea20000000800 */
[----:B------:R-:W-:Y:S01]  /*66f0*/  IMAD R4, R4, UR8, RZ ;  /* 0x0000000804047c24 */ /* 0x000fe2000f8e02ff */
[----:B------:R-:W-:-:S02]  /*6700*/  ULDC.64 UR10, c[0x0][0x640] ;  /* 0x00019000000a7ab9 */ /* 0x000fc40000000a00 */
[----:B------:R-:W-:Y:S01]  /*6710*/  ISETP.NE.U32.AND P0, PT, RZ, UR10, PT ;  /* 0x0000000aff007c0c */ /* 0x000fe2000bf05070 */
[----:B------:R-:W3:Y:S01]  /*6720*/  F2I.U32.TRUNC.NTZ R23, R23 ;  /* 0x0000001700177305 */ /* 0x000ee2000020f000 */
[C---:B------:R-:W-:Y:S02]  /*6730*/  IMAD R7, R5.reuse, UR9, R4 ;  /* 0x0000000905077c24 */ /* 0x040fe4000f8e0204 */
[----:B------:R-:W-:Y:S01]  /*6740*/  IMAD.WIDE.U32 R4, R5, UR8, R16 ;  /* 0x0000000805047c25 */ /* 0x000fe2000f8e0010 */
[----:B------:R-:W-:Y:S01]  /*6750*/  ULDC UR8, c[0x0][0x618] ;  /* 0x0001860000087ab9 */ /* 0x000fe20000000800 */
[----:B------:R-:W-:Y:S02]  /*6760*/  ISETP.NE.AND.EX P0, PT, RZ, UR11, PT, P0 ;  /* 0x0000000bff007c0c */ /* 0x000fe4000bf05300 */
[----:B------:R-:W-:Y:S02]  /*6770*/  IMAD.IADD R5, R5, 0x1, R7 ;  /* 0x0000000105057824 */ /* 0x000fe400078e0207 */
[----:B-1----:R-:W-:-:S03]  /*6780*/  IMAD.MOV R22, RZ, RZ, -R22 ;  /* 0x000000ffff167224 */ /* 0x002fc600078e0a16 */
[----:B------:R-:W-:Y:S01]  /*6790*/  SHF.R.U64 R21, R4, UR8, R5 ;  /* 0x0000000804157c19 */ /* 0x000fe20008001205 */
[----:B0-----:R-:W-:Y:S01]  /*67a0*/  IMAD R15, R6, R22, R15 ;  /* 0x00000016060f7224 */ /* 0x001fe200078e020f */
[----:B------:R-:W-:Y:S01]  /*67b0*/  SHF.R.U32.HI R4, RZ, UR8, R5 ;  /* 0x00000008ff047c19 */ /* 0x000fe20008011605 */
[----:B------:R-:W-:Y:S01]  /*67c0*/  ULDC UR8, c[0x0][0x608] ;  /* 0x0001820000087ab9 */ /* 0x000fe20000000800 */
[----:B---3--:R-:W-:Y:S02]  /*67d0*/  IMAD.MOV R6, RZ, RZ, -R23 ;  /* 0x000000ffff067224 */ /* 0x008fe400078e0a17 */
[--C-:B------:R-:W-:Y:S02]  /*67e0*/  SHF.R.U64 R22, R21, UR8, R4.reuse ;  /* 0x0000000815167c19 */ /* 0x100fe40008001204 */
[----:B------:R-:W-:Y:S01]  /*67f0*/  SHF.R.U32.HI R5, RZ, UR8, R4 ;  /* 0x00000008ff057c19 */ /* 0x000fe20008011604 */
[----:B------:R-:W-:Y:S01]  /*6800*/  ULDC UR8, c[0x0][0x658] ;  /* 0x0001960000087ab9 */ /* 0x000fe20000000800 */
[----:B--2---:R-:W-:-:S02]  /*6810*/  @P2 IMAD R15, R25, R6, R20 ;  /* 0x00000006190f2224 */ /* 0x004fc400078e0214 */
[--C-:B------:R-:W-:Y:S02]  /*6820*/  SHF.R.U64 R20, R22, UR8, R5.reuse ;  /* 0x0000000816147c19 */ /* 0x100fe40008001205 */
[----:B------:R-:W-:-:S03]  /*6830*/  SHF.R.U32.HI R23, RZ, UR8, R5 ;  /* 0x00000008ff177c19 */ /* 0x000fc60008011605 */
[----:B------:R-:W-:Y:S02]  /*6840*/  IMAD.MOV.U32 R6, RZ, RZ, R20 ;  /* 0x000000ffff067224 */ /* 0x000fe400078e0014 */
[----:B------:R-:W-:Y:S01]  /*6850*/  IMAD.MOV.U32 R5, RZ, RZ, R23 ;  /* 0x000000ffff057224 */ /* 0x000fe200078e0017 */
[----:B------:R-:W-:Y:S06]  /*6860*/  @!P0 BRA `(.L_x_110) ;  /* 0x00000000002c8947 */ /* 0x000fec0003800000 */
        /* <DEDUP_REMOVED lines=9> */
[----:B------:R-:W-:-:S04]  /*6900*/  IMAD.WIDE.U32.X R4, R23, UR11, R4, P1 ;  /* 0x0000000b17047c25 */ /* 0x000fc800088e0404 */
[----:B------:R-:W-:-:S07]  /*6910*/  IMAD.MOV.U32 R6, RZ, RZ, R4 ;  /* 0x000000ffff067224 */ /* 0x000fce00078e0004 */
.L_x_110:
[----:B------:R-:W-:Y:S01]  /*6920*/  ULDC UR8, c[0x0][0x648] ;  /* 0x0001920000087ab9 */ /* 0x000fe20000000800 */
[----:B------:R-:W-:Y:S01]  /*6930*/  LOP3.LUT R4, R22, UR6, RZ, 0xc0, !PT ;  /* 0x0000000616047c12 */ /* 0x000fe2000f8ec0ff */
[----:B------:R-:W-:Y:S01]  /*6940*/  ULDC UR9, c[0x0][0x610] ;  /* 0x0001840000097ab9 */ /* 0x000fe20000000800 */
[----:B------:R-:W-:Y:S01]  /*6950*/  SHF.R.U64 R5, R6, UR8, R5 ;  /* 0x0000000806057c19 */ /* 0x000fe20008001205 */
[----:B------:R-:W-:Y:S01]  /*6960*/  ULDC UR8, c[0x0][0x638] ;  /* 0x00018e0000087ab9 */ /* 0x000fe20000000800 */
[----:B------:R-:W-:Y:S01]  /*6970*/  LOP3.LUT R21, R21, UR4, RZ, 0xc0, !PT ;  /* 0x0000000415157c12 */ /* 0x000fe2000f8ec0ff */
[----:B------:R-:W-:Y:S02]  /*6980*/  IMAD.MOV.U32 R6, RZ, RZ, R14 ;  /* 0x000000ffff067224 */ /* 0x000fe400078e000e */
[----:B------:R-:W-:Y:S02]  /*6990*/  IMAD.MOV R7, RZ, RZ, -R5 ;  /* 0x000000ffff077224 */ /* 0x000fe400078e0a05 */
[----:B------:R-:W-:-:S02]  /*69a0*/  IMAD R4, R5, UR5, R4 ;  /* 0x0000000505047c24 */ /* 0x000fc4000f8e0204 */
[----:B------:R-:W-:Y:S01]  /*69b0*/  IMAD R20, R7, UR8, R20 ;  /* 0x0000000807147c24 */ /* 0x000fe2000f8e0214 */
[----:B------:R-:W-:Y:S01]  /*69c0*/  ULDC UR8, c[0x0][0x600] ;  /* 0x0001800000087ab9 */ /* 0x000fe20000000800 */
[----:B------:R-:W-:Y:S02]  /*69d0*/  IMAD R15, R4, UR9, R15 ;  /* 0x00000009040f7c24 */ /* 0x000fe4000f8e020f */
[----:B------:R-:W-:Y:S02]  /*69e0*/  IMAD R20, R20, UR8, R21 ;  /* 0x0000000814147c24 */ /* 0x000fe4000f8e0215 */
[----:B------:R-:W-:-:S03]  /*69f0*/  IMAD.MOV.U32 R4, RZ, RZ, 0x1 ;  /* 0x00000001ff047424 */ /* 0x000fc600078e00ff */
[----:B------:R-:W-:Y:S02]  /*6a00*/  SEL R21, R20, R15, !P2 ;  /* 0x0000000f14157207 */ /* 0x000fe40005000000 */
[----:B------:R-:W-:-:S07]  /*6a10*/  SEL R20, R15, R20, !P2 ;  /* 0x000000140f147207 */ /* 0x000fce0005000000 */
.L_x_108:
[----:B------:R-:W-:Y:S05]  /*6a20*/  BSYNC B1 ;  /* 0x0000000000017941 */ /* 0x000fea0003800000 */
.L_x_107:
[----:B------:R-:W-:-:S13]  /*6a30*/  LOP3.LUT P0, RZ, R4, 0xff, RZ, 0xc0, !PT ;  /* 0x000000ff04ff7812 */ /* 0x000fda000780c0ff */
[----:B------:R-:W-:Y:S05]  /*6a40*/  @P0 BRA `(.L_x_111) ;  /* 0xfffffff4000c0947 */ /* 0x000fea000383ffff */
[----:B------:R-:W-:Y:S05]  /*6a50*/  BSYNC B0 ;  /* 0x0000000000007941 */ /* 0x000fea0003800000 */
.L_x_100:
[----:B------:R-:W-:-:S03]  /*6a60*/  UMOV UR8, 0xffffffff ;  /* 0xffffffff00087882 */ /* 0x000fc60000000000 */
[----:B------:R-:W-:Y:S05]  /*6a70*/  BRA.DIV UR8, `(.L_x_112) ;  /* 0x0000000608147947 */ /* 0x000fea000b800000 */
[----:B------:R-:W-:-:S13]  /*6a80*/  ELECT P6, URZ, PT ;  /* 0x00000000003f782f */ /* 0x000fda00038c0000 */
.L_x_126:
[----:B------:R-:W-:Y:S04]  /*6a90*/  BSSY B0, `(.L_x_113) ;  /* 0x000002b000007945 */ /* 0x000fe80003800000 */
[----:B------:R-:W-:Y:S05]  /*6aa0*/  @!P6 BRA `(.L_x_114) ;  /* 0x0000000000a4e947 */ /* 0x000fea0003800000 */
[----:B------:R-:W-:-:S04]  /*6ab0*/  LOP3.LUT R19, R19, 0x2, RZ, 0xfc, !PT ;  /* 0x0000000213137812 */ /* 0x000fc800078efcff */
[----:B------:R-:W-:-:S13]  /*6ac0*/  ISETP.NE.AND P0, PT, R19, 0x3, PT ;  /* 0x000000031300780c */ /* 0x000fda0003f05270 */
[----:B------:R-:W-:Y:S05]  /*6ad0*/  @!P0 BRA `(.L_x_115) ;  /* 0x0000000000048947 */ /* 0x000fea0003800000 */
[----:B------:R-:W-:Y:S01]  /*6ae0*/  BPT.TRAP 0x1 ;  /* 0x000000040000795c */ /* 0x000fe20000300000 */
.L_x_115:
[----:B------:R-:W0:Y:S01]  /*6af0*/  S2R R5, SR_CgaCtaId ;  /* 0x0000000000057919 */ /* 0x000e220000008800 */
[----:B------:R-:W-:Y:S02]  /*6b00*/  MOV R2, 0x400 ;  /* 0x0000040000027802 */ /* 0x000fe40000000f00 */
[----:B------:R-:W-:Y:S02]  /*6b10*/  SHF.L.U32 R4, R0, 0x1f, RZ ;  /* 0x0000001f00047819 */ /* 0x000fe400000006ff */
[----:B0-----:R-:W-:-:S05]  /*6b20*/  LEA R2, R5, R2, 0x18 ;  /* 0x0000000205027211 */ /* 0x001fca00078ec0ff */
[----:B------:R-:W-:-:S04]  /*6b30*/  VIADD R2, R2, 0x20 ;  /* 0x0000002002027836 */ /* 0x000fc80000000000 */
[C---:B------:R-:W-:Y:S02]  /*6b40*/  IMAD R7, R3.reuse, 0x8, R2 ;  /* 0x0000000803077824 */ /* 0x040fe400078e0202 */
[----:B------:R-:W-:Y:S02]  /*6b50*/  VIADD R3, R3, 0x1 ;  /* 0x0000000103037836 */ /* 0x000fe40000000000 */
[----:B------:R-:W0:Y:S03]  /*6b60*/  SYNCS.PHASECHK.TRANS64.TRYWAIT P0, [R7+URZ], R4 ;  /* 0x00000004070075a7 */ /* 0x000e26000800017f */
[----:B------:R-:W-:-:S04]  /*6b70*/  ISETP.NE.AND P1, PT, R3, 0x4, PT ;  /* 0x000000040300780c */ /* 0x000fc80003f25270 */
[----:B------:R-:W-:Y:S02]  /*6b80*/  SEL R5, RZ, 0x1, P1 ;  /* 0x00000001ff057807 */ /* 0x000fe40000800000 */
[----:B------:R-:W-:Y:S02]  /*6b90*/  SEL R3, R3, RZ, P1 ;  /* 0x000000ff03037207 */ /* 0x000fe40000800000 */
[----:B------:R-:W-:-:S03]  /*6ba0*/  LOP3.LUT R6, R0, R5, RZ, 0x3c, !PT ;  /* 0x0000000500067212 */ /* 0x000fc600078e3cff */
[----:B------:R-:W-:Y:S01]  /*6bb0*/  IMAD R8, R3, 0x8, R2 ;  /* 0x0000000803087824 */ /* 0x000fe200078e0202 */
[----:B------:R-:W-:Y:S01]  /*6bc0*/  SHF.L.U32 R5, R6, 0x1f, RZ ;  /* 0x0000001f06057819 */ /* 0x000fe200000006ff */
[----:B0-----:R-:W-:Y:S06]  /*6bd0*/  @!P0 BRA `(.L_x_116) ;  /* 0x0000000000dc8947 */ /* 0x001fec0003800000 */
.L_x_127:
[----:B------:R-:W1:Y:S01]  /*6be0*/  SYNCS.PHASECHK.TRANS64.TRYWAIT P0, [R8+URZ], R5 ;  /* 0x00000005080075a7 */ /* 0x000e62000800017f */
[----:B------:R-:W-:-:S05]  /*6bf0*/  VIADD R0, R3, 0x1 ;  /* 0x0000000103007836 */ /* 0x000fca0000000000 */
[----:B------:R-:W-:-:S04]  /*6c00*/  ISETP.NE.AND P1, PT, R0, 0x4, PT ;  /* 0x000000040000780c */ /* 0x000fc80003f25270 */
[----:B------:R-:W-:Y:S02]  /*6c10*/  SEL R3, RZ, 0x1, P1 ;  /* 0x00000001ff037807 */ /* 0x000fe40000800000 */
[----:B0-----:R-:W-:Y:S02]  /*6c20*/  SEL R7, R0, RZ, P1 ;  /* 0x000000ff00077207 */ /* 0x001fe40000800000 */
[----:B------:R-:W-:-:S03]  /*6c30*/  LOP3.LUT R9, R6, R3, RZ, 0x3c, !PT ;  /* 0x0000000306097212 */ /* 0x000fc600078e3cff */
[----:B------:R-:W-:Y:S01]  /*6c40*/  IMAD R11, R7, 0x8, R2 ;  /* 0x00000008070b7824 */ /* 0x000fe200078e0202 */
[----:B------:R-:W-:Y:S01]  /*6c50*/  SHF.L.U32 R6, R9, 0x1f, RZ ;  /* 0x0000001f09067819 */ /* 0x000fe200000006ff */
[----:B-1----:R-:W-:Y:S06]  /*6c60*/  @!P0 BRA `(.L_x_117) ;  /* 0x0000000000cc8947 */ /* 0x002fec0003800000 */
.L_x_128:
[----:B------:R-:W1:Y:S01]  /*6c70*/  SYNCS.PHASECHK.TRANS64.TRYWAIT P0, [R11+URZ], R6 ;  /* 0x000000060b0075a7 */ /* 0x000e62000800017f */
[----:B------:R-:W-:-:S05]  /*6c80*/  VIADD R0, R7, 0x1 ;  /* 0x0000000107007836 */ /* 0x000fca0000000000 */
[----:B------:R-:W-:-:S04]  /*6c90*/  ISETP.NE.AND P1, PT, R0, 0x4, PT ;  /* 0x000000040000780c */ /* 0x000fc80003f25270 */
[----:B------:R-:W-:Y:S02]  /*6ca0*/  SEL R4, RZ, 0x1, P1 ;  /* 0x00000001ff047807 */ /* 0x000fe40000800000 */
[----:B------:R-:W-:Y:S02]  /*6cb0*/  SEL R3, R0, RZ, P1 ;  /* 0x000000ff00037207 */ /* 0x000fe40000800000 */
[----:B------:R-:W-:Y:S01]  /*6cc0*/  LOP3.LUT R0, R9, R4, RZ, 0x3c, !PT ;  /* 0x0000000409007212 */ /* 0x000fe200078e3cff */
[----:B-1----:R-:W-:Y:S06]  /*6cd0*/  @!P0 BRA `(.L_x_118) ;  /* 0x0000000000c48947 */ /* 0x002fec0003800000 */
.L_x_129:
[----:B------:R-:W-:Y:S01]  /*6ce0*/  IMAD R3, R3, 0x8, R2 ;  /* 0x0000000803037824 */ /* 0x000fe200078e0202 */
[----:B------:R-:W-:-:S07]  /*6cf0*/  SHF.L.U32 R0, R0, 0x1f, RZ ;  /* 0x0000001f00007819 */ /* 0x000fce00000006ff */
.L_x_119:
[----:B--2---:R2:W3:Y:S02]  /*6d00*/  SYNCS.PHASECHK.TRANS64.TRYWAIT P0, [R3+URZ], R0 ;  /* 0x00000000030075a7 */ /* 0x0044e4000800017f */
[----:B---3--:R-:W-:Y:S05]  /*6d10*/  @!P0 NANOSLEEP.SYNCS 0x989680 ;  /* 0x009896800000895d */ /* 0x008fea0003900000 */
[----:B------:R-:W3:Y:S02]  /*6d20*/  @!P0 SYNCS.PHASECHK.TRANS64 P0, [R3+URZ], R0 ;  /* 0x00000000030085a7 */ /* 0x000ee4000800007f */
[----:B---3--:R-:W-:Y:S05]  /*6d30*/  @!P0 BRA `(.L_x_119) ;  /* 0xfffffffc00f08947 */ /* 0x008fea000383ffff */
.L_x_114:
[----:B------:R-:W-:Y:S05]  /*6d40*/  BSYNC B0 ;  /* 0x0000000000007941 */ /* 0x000fea0003800000 */
.L_x_113:
[----:B------:R-:W-:Y:S05]  /*6d50*/  EXIT ;  /* 0x000000000000794d */ /* 0x000fea0003800000 */
.L_x_21:
[----:B----4-:R4:W0:Y:S02]  /*6d60*/  SYNCS.PHASECHK.TRANS64.TRYWAIT P1, [R3+URZ], R0 ;  /* 0x00000000030075a7 */ /* 0x010824000802017f */
[----:B0-----:R-:W-:Y:S05]  /*6d70*/  @!P1 NANOSLEEP.SYNCS 0x989680 ;  /* 0x009896800000995d */ /* 0x001fea0003900000 */
[----:B------:R-:W0:Y:S02]  /*6d80*/  @!P1 SYNCS.PHASECHK.TRANS64 P1, [R3+URZ], R0 ;  /* 0x00000000030095a7 */ /* 0x000e24000802007f */
[----:B0-----:R-:W-:Y:S05]  /*6d90*/  @!P1 BRA `(.L_x_21) ;  /* 0xfffffffc00f09947 */ /* 0x001fea000383ffff */
[----:B------:R-:W-:Y:S05]  /*6da0*/  BRA `(.L_x_20) ;  /* 0xffffffa400d87947 */ /* 0x000fea000383ffff */
.L_x_26:
[----:B-1----:R1:W3:Y:S02]  /*6db0*/  SYNCS.PHASECHK.TRANS64.TRYWAIT P1, [R5+URZ], R4 ;  /* 0x00000004050075a7 */ /* 0x0022e4000802017f */
[----:B---3--:R-:W-:Y:S05]  /*6dc0*/  @!P1 NANOSLEEP.SYNCS 0x989680 ;  /* 0x009896800000995d */ /* 0x008fea0003900000 */
[----:B------:R-:W3:Y:S02]  /*6dd0*/  @!P1 SYNCS.PHASECHK.TRANS64 P1, [R5+URZ], R4 ;  /* 0x00000004050095a7 */ /* 0x000ee4000802007f */
[----:B---3--:R-:W-:Y:S05]  /*6de0*/  @!P1 BRA `(.L_x_26) ;  /* 0xfffffffc00f09947 */ /* 0x008fea000383ffff */
[----:B------:R-:W-:Y:S05]  /*6df0*/  BRA `(.L_x_25) ;  /* 0xffffffac00fc7947 */ /* 0x000fea000383ffff */
.L_x_101:
[----:B------:R-:W-:Y:S01]  /*6e00*/  BSSY B1, `(.L_x_120) ;  /* 0x0000006000017945 */ /* 0x000fe20003800000 */
[----:B------:R-:W-:-:S07]  /*6e10*/  IMAD.MOV.U32 R15, RZ, RZ, -0x1 ;  /* 0xffffffffff0f7424 */ /* 0x000fce00078e00ff */
[----:B------:R-:W-:Y:S05]  /*6e20*/  WARPSYNC.COLLECTIVE R15, `(.L_x_121) ;  /* 0x000000000f0c7348 */ /* 0x000fea0003c00000 */
[----:B------:R-:W-:Y:S02]  /*6e30*/  ELECT P6, UR62, PT ;  /* 0x00000000003e782f */ /* 0x000fe400038c0000 */
[----:B------:R-:W-:Y:S01]  /*6e40*/  MOV R14, UR62 ;  /* 0x0000003e000e7c02 */ /* 0x000fe20008000f00 */
[----:B------:R-:W-:Y:S10]  /*6e50*/  ENDCOLLECTIVE ;  /* 0x000000000000791b */ /* 0x000ff40003800000 */
.L_x_121:
[----:B------:R-:W-:Y:S05]  /*6e60*/  BSYNC B1 ;  /* 0x0000000000017941 */ /* 0x000fea0003800000 */
.L_x_120:
[----:B------:R-:W-:Y:S05]  /*6e70*/  BRA `(.L_x_122) ;  /* 0xfffffff0000c7947 */ /* 0x000fea000383ffff */
.L_x_104:
[----:B0-----:R0:W1:Y:S02]  /*6e80*/  SYNCS.PHASECHK.TRANS64.TRYWAIT P0, [R20+URZ+0x20], R7 ;  /* 0x00002007140075a7 */ /* 0x001064000800017f */
[----:B-1----:R-:W-:Y:S05]  /*6e90*/  @!P0 NANOSLEEP.SYNCS 0x989680 ;  /* 0x009896800000895d */ /* 0x002fea0003900000 */
[----:B------:R-:W1:Y:S02]  /*6ea0*/  @!P0 SYNCS.PHASECHK.TRANS64 P0, [R20+URZ+0x20], R7 ;  /* 0x00002007140085a7 */ /* 0x000e64000800007f */
[----:B-1----:R-:W-:Y:S05]  /*6eb0*/  @!P0 BRA `(.L_x_104) ;  /* 0xfffffffc00f08947 */ /* 0x002fea000383ffff */
[----:B------:R-:W-:Y:S05]  /*6ec0*/  BRA `(.L_x_123) ;  /* 0xfffffff000447947 */ /* 0x000fea000383ffff */
.L_x_112:
[----:B------:R-:W-:Y:S01]  /*6ed0*/  BSSY B0, `(.L_x_124) ;  /* 0x0000006000007945 */ /* 0x000fe20003800000 */
[----:B------:R-:W-:-:S07]  /*6ee0*/  IMAD.MOV.U32 R15, RZ, RZ, -0x1 ;  /* 0xffffffffff0f7424 */ /* 0x000fce00078e00ff */
[----:B------:R-:W-:Y:S05]  /*6ef0*/  WARPSYNC.COLLECTIVE R15, `(.L_x_125) ;  /* 0x000000000f0c7348 */ /* 0x000fea0003c00000 */
[----:B------:R-:W-:Y:S02]  /*6f00*/  ELECT P6, UR62, PT ;  /* 0x00000000003e782f */ /* 0x000fe400038c0000 */
[----:B------:R-:W-:Y:S01]  /*6f10*/  MOV R14, UR62 ;  /* 0x0000003e000e7c02 */ /* 0x000fe20008000f00 */
[----:B------:R-:W-:Y:S10]  /*6f20*/  ENDCOLLECTIVE ;  /* 0x000000000000791b */ /* 0x000ff40003800000 */
.L_x_125:
[----:B------:R-:W-:Y:S05]  /*6f30*/  BSYNC B0 ;  /* 0x0000000000007941 */ /* 0x000fea0003800000 */
.L_x_124:
[----:B------:R-:W-:Y:S05]  /*6f40*/  BRA `(.L_x_126) ;  /* 0xfffffff800d07947 */ /* 0x000fea000383ffff */
.L_x_116:
[----:B0-----:R0:W1:Y:S02]  /*6f50*/  SYNCS.PHASECHK.TRANS64.TRYWAIT P0, [R7+URZ], R4 ;  /* 0x00000004070075a7 */ /* 0x001064000800017f */
[----:B-1----:R-:W-:Y:S05]  /*6f60*/  @!P0 NANOSLEEP.SYNCS 0x989680 ;  /* 0x009896800000895d */ /* 0x002fea0003900000 */
[----:B------:R-:W1:Y:S02]  /*6f70*/  @!P0 SYNCS.PHASECHK.TRANS64 P0, [R7+URZ], R4 ;  /* 0x00000004070085a7 */ /* 0x000e64000800007f */
[----:B-1----:R-:W-:Y:S05]  /*6f80*/  @!P0 BRA `(.L_x_116) ;  /* 0xfffffffc00f08947 */ /* 0x002fea000383ffff */
[----:B------:R-:W-:Y:S05]  /*6f90*/  BRA `(.L_x_127) ;  /* 0xfffffffc00107947 */ /* 0x000fea000383ffff */
.L_x_117:
[----:B0-----:R0:W1:Y:S02]  /*6fa0*/  SYNCS.PHASECHK.TRANS64.TRYWAIT P0, [R8+URZ], R5 ;  /* 0x00000005080075a7 */ /* 0x001064000800017f */
[----:B-1----:R-:W-:Y:S05]  /*6fb0*/  @!P0 NANOSLEEP.SYNCS 0x989680 ;  /* 0x009896800000895d */ /* 0x002fea0003900000 */
[----:B------:R-:W1:Y:S02]  /*6fc0*/  @!P0 SYNCS.PHASECHK.TRANS64 P0, [R8+URZ], R5 ;  /* 0x00000005080085a7 */ /* 0x000e64000800007f */
[----:B-1----:R-:W-:Y:S05]  /*6fd0*/  @!P0 BRA `(.L_x_117) ;  /* 0xfffffffc00f08947 */ /* 0x002fea000383ffff */
[----:B------:R-:W-:Y:S05]  /*6fe0*/  BRA `(.L_x_128) ;  /* 0xfffffffc00207947 */ /* 0x000fea000383ffff */
.L_x_118:
[----:B-1----:R1:W2:Y:S02]  /*6ff0*/  SYNCS.PHASECHK.TRANS64.TRYWAIT P0, [R11+URZ], R6 ;  /* 0x000000060b0075a7 */ /* 0x0022a4000800017f */
[----:B--2---:R-:W-:Y:S05]  /*7000*/  @!P0 NANOSLEEP.SYNCS 0x989680 ;  /* 0x009896800000895d */ /* 0x004fea0003900000 */
[----:B------:R-:W2:Y:S02]  /*7010*/  @!P0 SYNCS.PHASECHK.TRANS64 P0, [R11+URZ], R6 ;  /* 0x000000060b0085a7 */ /* 0x000ea4000800007f */
[----:B--2---:R-:W-:Y:S05]  /*7020*/  @!P0 BRA `(.L_x_118) ;  /* 0xfffffffc00f08947 */ /* 0x004fea000383ffff */
[----:B------:R-:W-:Y:S05]  /*7030*/  BRA `(.L_x_129) ;  /* 0xfffffffc00287947 */ /* 0x000fea000383ffff */
.L_x_130:
[----:B------:R-:W-:-:S00]  /*7040*/  BRA `(.L_x_130) ;  /* 0xfffffffc00fc7947 */ /* 0x000fc0000383ffff */
[----:B------:R-:W-:-:S00]  /*7050*/  NOP ;  /* 0x0000000000007918 */ /* 0x000fc00000000000 */
        /* <DEDUP_REMOVED lines=10> */
.L_x_131:


//--------------------- .nv.global.init           --------------------------
	.section	.nv.global.init,"aw",@progbits
.nv.global.init:
	.type		$str$22,@object
	.size		$str$22,($str$23 - $str$22)
$str$22:
        /*0000*/ 	.byte	0x6b, 0x5f, 0x74, 0x69, 0x6c, 0x65, 0x5f, 0x63, 0x6f, 0x75, 0x6e, 0x74, 0x20, 0x3e, 0x3d, 0x20
        /*0010*/ 	.byte	0x31, 0x00
	.type		$str$23,@object
	.size		$str$23,(__unnamed_1 - $str$23)
$str$23:
        /*0012*/ 	.byte	0x2f, 0x74, 0x6d, 0x70, 0x2f, 0x63, 0x75, 0x74, 0x6c, 0x61, 0x73, 0x73, 0x5f, 0x73, 0x77, 0x65
        /*0022*/ 	.byte	0x65, 0x70, 0x5f, 0x73, 0x72, 0x63, 0x2f, 0x69, 0x6e, 0x63, 0x6c, 0x75, 0x64, 0x65, 0x2f, 0x63
        /*0032*/ 	.byte	0x75, 0x74, 0x6c, 0x61, 0x73, 0x73, 0x2f, 0x67, 0x65, 0x6d, 0x6d, 0x2f, 0x63, 0x6f, 0x6c, 0x6c
        /*0042*/ 	.byte	0x65, 0x63, 0x74, 0x69, 0x76, 0x65, 0x2f, 0x73, 0x6d, 0x39, 0x30, 0x5f, 0x6d, 0x6d, 0x61, 0x5f
        /*0052*/ 	.byte	0x74, 0x6d, 0x61, 0x5f, 0x67, 0x6d, 0x6d, 0x61, 0x5f, 0x73, 0x73, 0x5f, 0x77, 0x61, 0x72, 0x70
        /*0062*/ 	.byte	0x73, 0x70, 0x65, 0x63, 0x69, 0x61, 0x6c, 0x69, 0x7a, 0x65, 0x64, 0x2e, 0x68, 0x70, 0x70, 0x00
	.type		__unnamed_1,@object
	.size		__unnamed_1,(.L_0 - __unnamed_1)
__unnamed_1:
        /*0072*/ 	.byte	0x76, 0x6f, 0x69, 0x64, 0x20, 0x63, 0x75, 0x74, 0x6c, 0x61, 0x73, 0x73, 0x3a, 0x3a, 0x67, 0x65
        /* <DEDUP_REMOVED lines=180> */
        /*0bc2*/ 	.byte	0x74, 0x65, 0x3a, 0x3a, 0x69, 0x64, 0x65, 0x6e, 0x74, 0x69, 0x74, 0x79, 0x5d, 0x00
.L_0:


//--------------------- .nv.shared._ZN7cutlass13device_kernelINS_4gemm6kernel13GemmUniversalIN4cute5tupleIJiiiiEEENS1_10collective13CollectiveMmaINS1_34MainloopSm90TmaGmmaWarpSpecializedILi4ENS5_IJNS4_1CILi2EEENSA_ILi1EEESC_EEENS1_35KernelTmaWarpSpecializedCooperativeEEENS5_IJNSA_ILi192EEENSA_ILi32EEENSA_ILi128EEEEEENS_10bfloat16_tENS5_IJlSC_lEEESK_SL_NS4_8TiledMMAINS4_8MMA_AtomIJNS4_4SM904GMMA27MMA_64x32x16_F32BF16BF16_SSILNSP_5MajorE0ELSR_0ELNSP_7ScaleInE1ELSS_1EEEEEENS4_6LayoutISD_NS5_IJSC_NSA_ILi0EEESW_EEEEENS5_IJNS4_10UnderscoreESZ_SZ_EEEEENS4_13SM90_TMA_LOADENS4_14ComposedLayoutINS4_7SwizzleILi3ELi4ELi3EEENS4_18smem_ptr_flag_bitsILi16EEENSV_INS5_IJNSA_ILi8EEENSA_ILi64EEEEEENS5_IJS19_SC_EEEEEEEvNS4_8identityENS4_23SM90_TMA_LOAD_MULTICASTES1D_vS1E_EENS_8epilogue10collective6detail29Sm90TmaWarpSpecializedAdapterINS1I_15DefaultEpilogueISK_SL_SL_NS1H_6thread17LinearCombinationISK_Li1EffLNS1M_9ScaleType4KindE0ELNS_15FloatRoundStyleE2ESK_EENS1_15EpilogueDefaultEEEEEvvEEEEvNT_6ParamsE --------------------------
	.section	.nv.shared._ZN7cutlass13device_kernelINS_4gemm6kernel13GemmUniversalIN4cute5tupleIJiiiiEEENS1_10collective13CollectiveMmaINS1_34MainloopSm90TmaGmmaWarpSpecializedILi4ENS5_IJNS4_1CILi2EEENSA_ILi1EEESC_EEENS1_35KernelTmaWarpSpecializedCooperativeEEENS5_IJNSA_ILi192EEENSA_ILi32EEENSA_ILi128EEEEEENS_10bfloat16_tENS5_IJlSC_lEEESK_SL_NS4_8TiledMMAINS4_8MMA_AtomIJNS4_4SM904GMMA27MMA_64x32x16_F32BF16BF16_SSILNSP_5MajorE0ELSR_0ELNSP_7ScaleInE1ELSS_1EEEEEENS4_6LayoutISD_NS5_IJSC_NSA_ILi0EEESW_EEEEENS5_IJNS4_10UnderscoreESZ_SZ_EEEEENS4_13SM90_TMA_LOADENS4_14ComposedLayoutINS4_7SwizzleILi3ELi4ELi3EEENS4_18smem_ptr_flag_bitsILi16EEENSV_INS5_IJNSA_ILi8EEENSA_ILi64EEEEEENS5_IJS19_SC_EEEEEEEvNS4_8identityENS4_23SM90_TMA_LOAD_MULTICASTES1D_vS1E_EENS_8epilogue10collective6detail29Sm90TmaWarpSpecializedAdapterINS1I_15DefaultEpilogueISK_SL_SL_NS1H_6thread17LinearCombinationISK_Li1EffLNS1M_9ScaleType4KindE0ELNS_15FloatRoundStyleE2ESK_EENS1_15EpilogueDefaultEEEEEvvEEEEvNT_6ParamsE,"aw",@nobits
	.sectionflags	@""
	.align	16
	.zero		1024


//--------------------- .nv.shared.reserved.0     --------------------------
	.section	.nv.shared.reserved.0,"aw",@nobits
	.weak		__nv_reservedSMEM_offset_0_alias
	.size		__nv_reservedSMEM_offset_0_alias, 0, 0
	.other		__nv_reservedSMEM_offset_0_alias,@"STO_CUDA_RESERVED_SHARED STV_DEFAULT"
__nv_reservedSMEM_offset_0_alias:
	.zero		0


//--------------------- .nv.global                --------------------------
	.section	.nv.global,"aw",@nobits
.nv.global:
	.type		_ZN40_INTERNAL_5d8e819d_4_k_cu_c532079b_109604cute1_E,@object
	.size		_ZN40_INTERNAL_5d8e819d_4_k_cu_c532079b_109604cute1_E,(_ZN40_INTERNAL_5d8e819d_4_k_cu_c532079b_109604cuda3std3__45__cpo6cbeginE - _ZN40_INTERNAL_5d8e819d_4_k_cu_c532079b_109604cute1_E)
_ZN40_INTERNAL_5d8e819d_4_k_cu_c532079b_109604cute1_E:
	.zero		1
	.type		_ZN40_INTERNAL_5d8e819d_4_k_cu_c532079b_109604cuda3std3__45__cpo6cbeginE,@object
	.size		_ZN40_INTERNAL_5d8e819d_4_k_cu_c532079b_109604cuda3std3__45__cpo6cbeginE,(_ZN40_INTERNAL_5d8e819d_4_k_cu_c532079b_109604cuda3std3__48in_placeE - _ZN40_INTERNAL_5d8e819d_4_k_cu_c532079b_109604cuda3std3__45__cpo6cbeginE)
_ZN40_INTERNAL_5d8e819d_4_k_cu_c532079b_109604cuda3std3__45__cpo6cbeginE:
	.zero		1
	.type		_ZN40_INTERNAL_5d8e819d_4_k_cu_c532079b_109604cuda3std3__48in_placeE,@object
	.size		_ZN40_INTERNAL_5d8e819d_4_k_cu_c532079b_109604cuda3std3__48in_placeE,(_ZN40_INTERNAL_5d8e819d_4_k_cu_c532079b_109604cuda3std6ranges3__45__cpo9iter_moveE - _ZN40_INTERNAL_5d8e819d_4_k_cu_c532079b_109604cuda3std3__48in_placeE)
_ZN40_INTERNAL_5d8e819d_4_k_cu_c532079b_109604cuda3std3__48in_placeE:
	.zero		1
	.type		_ZN40_INTERNAL_5d8e819d_4_k_cu_c532079b_109604cuda3std6ranges3__45__cpo9iter_moveE,@object
	.size		_ZN40_INTERNAL_5d8e819d_4_k_cu_c532079b_109604cuda3std6ranges3__45__cpo9iter_moveE,(_ZN40_INTERNAL_5d8e819d_4_k_cu_c532079b_109604cuda3std3__45__cpo5beginE - _ZN40_INTERNAL_5d8e819d_4_k_cu_c532079b_109604cuda3std6ranges3__45__cpo9iter_moveE)
_ZN40_INTERNAL_5d8e819d_4_k_cu_c532079b_109604cuda3std6ranges3__45__cpo9iter_moveE:
	.zero		1
	.type		_ZN40_INTERNAL_5d8e819d_4_k_cu_c532079b_109604cuda3std3__45__cpo5beginE,@object
	.size		_ZN40_INTERNAL_5d8e819d_4_k_cu_c532079b_109604cuda3std3__45__cpo5beginE,(_ZN40_INTERNAL_5d8e819d_4_k_cu_c532079b_109604cuda3std3__442_GLOBAL__N__5d8e819d_4_k_cu_c532079b_109606ignoreE - _ZN40_INTERNAL_5d8e819d_4_k_cu_c532079b_109604cuda3std3__45__cpo5beginE)
_ZN40_INTERNAL_5d8e819d_4_k_cu_c532079b_109604cuda3std3__45__cpo5beginE:
	.zero		1
	.type		_ZN40_INTERNAL_5d8e819d_4_k_cu_c532079b_109604cuda3std3__442_GLOBAL__N__5d8e819d_4_k_cu_c532079b_109606ignoreE,@object
	.size		_ZN40_INTERNAL_5d8e819d_4_k_cu_c532079b_109604cuda3std3__442_GLOBAL__N__5d8e819d_4_k_cu_c532079b_109606ignoreE,(_ZN40_INTERNAL_5d8e819d_4_k_cu_c532079b_109604cute7productE - _ZN40_INTERNAL_5d8e819d_4_k_cu_c532079b_109604cuda3std3__442_GLOBAL__N__5d8e819d_4_k_cu_c532079b_109606ignoreE)
_ZN40_INTERNAL_5d8e819d_4_k_cu_c532079b_109604cuda3std3__442_GLOBAL__N__5d8e819d_4_k_cu_c532079b_109606ignoreE:
	.zero		1
	.type		_ZN40_INTERNAL_5d8e819d_4_k_cu_c532079b_109604cute7productE,@object
	.size		_ZN40_INTERNAL_5d8e819d_4_k_cu_c532079b_109604cute7productE,(_ZN40_INTERNAL_5d8e819d_4_k_cu_c532079b_109604cuda3std3__45__cpo3endE - _ZN40_INTERNAL_5d8e819d_4_k_cu_c532079b_109604cute7productE)
_ZN40_INTERNAL_5d8e819d_4_k_cu_c532079b_109604cute7productE:
	.zero		1
	.type		_ZN40_INTERNAL_5d8e819d_4_k_cu_c532079b_109604cuda3std3__45__cpo3endE,@object
	.size		_ZN40_INTERNAL_5d8e819d_4_k_cu_c532079b_109604cuda3std3__45__cpo3endE,(_ZN40_INTERNAL_5d8e819d_4_k_cu_c532079b_109604cuda3std3__419piecewise_constructE - _ZN40_INTERNAL_5d8e819d_4_k_cu_c532079b_109604cuda3std3__45__cpo3endE)
_ZN40_INTERNAL_5d8e819d_4_k_cu_c532079b_109604cuda3std3__45__cpo3endE:
	.zero		1
	.type		_ZN40_INTERNAL_5d8e819d_4_k_cu_c532079b_109604cuda3std3__419piecewise_constructE,@object
	.size		_ZN40_INTERNAL_5d8e819d_4_k_cu_c532079b_109604cuda3std3__419piecewise_constructE,(_ZN40_INTERNAL_5d8e819d_4_k_cu_c532079b_109604cuda3std3__45__cpo4cendE - _ZN40_INTERNAL_5d8e819d_4_k_cu_c532079b_109604cuda3std3__419piecewise_constructE)
_ZN40_INTERNAL_5d8e819d_4_k_cu_c532079b_109604cuda3std3__419piecewise_constructE:
	.zero		1
	.type		_ZN40_INTERNAL_5d8e819d_4_k_cu_c532079b_109604cuda3std3__45__cpo4cendE,@object
	.size		_ZN40_INTERNAL_5d8e819d_4_k_cu_c532079b_109604cuda3std3__45__cpo4cendE,(_ZN40_INTERNAL_5d8e819d_4_k_cu_c532079b_109604cuda3std6ranges3__45__cpo4swapE - _ZN40_INTERNAL_5d8e819d_4_k_cu_c532079b_109604cuda3std3__45__cpo4cendE)
_ZN40_INTERNAL_5d8e819d_4_k_cu_c532079b_109604cuda3std3__45__cpo4cendE:
	.zero		1
	.type		_ZN40_INTERNAL_5d8e819d_4_k_cu_c532079b_109604cuda3std6ranges3__45__cpo4swapE,@object
	.size		_ZN40_INTERNAL_5d8e819d_4_k_cu_c532079b_109604cuda3std6ranges3__45__cpo4swapE,(.L_8 - _ZN40_INTERNAL_5d8e819d_4_k_cu_c532079b_109604cuda3std6ranges3__45__cpo4swapE)
_ZN40_INTERNAL_5d8e819d_4_k_cu_c532079b_109604cuda3std6ranges3__45__cpo4swapE:
	.zero		1
.L_8:


//--------------------- .nv.constant0._ZN7cutlass13device_kernelINS_4gemm6kernel13GemmUniversalIN4cute5tupleIJiiiiEEENS1_10collective13CollectiveMmaINS1_34MainloopSm90TmaGmmaWarpSpecializedILi4ENS5_IJNS4_1CILi2EEENSA_ILi1EEESC_EEENS1_35KernelTmaWarpSpecializedCooperativeEEENS5_IJNSA_ILi192EEENSA_ILi32EEENSA_ILi128EEEEEENS_10bfloat16_tENS5_IJlSC_lEEESK_SL_NS4_8TiledMMAINS4_8MMA_AtomIJNS4_4SM904GMMA27MMA_64x32x16_F32BF16BF16_SSILNSP_5MajorE0ELSR_0ELNSP_7ScaleInE1ELSS_1EEEEEENS4_6LayoutISD_NS5_IJSC_NSA_ILi0EEESW_EEEEENS5_IJNS4_10UnderscoreESZ_SZ_EEEEENS4_13SM90_TMA_LOADENS4_14ComposedLayoutINS4_7SwizzleILi3ELi4ELi3EEENS4_18smem_ptr_flag_bitsILi16EEENSV_INS5_IJNSA_ILi8EEENSA_ILi64EEEEEENS5_IJS19_SC_EEEEEEEvNS4_8identityENS4_23SM90_TMA_LOAD_MULTICASTES1D_vS1E_EENS_8epilogue10collective6detail29Sm90TmaWarpSpecializedAdapterINS1I_15DefaultEpilogueISK_SL_SL_NS1H_6thread17LinearCombinationISK_Li1EffLNS1M_9ScaleType4KindE0ELNS_15FloatRoundStyleE2ESK_EENS1_15EpilogueDefaultEEEEEvvEEEEvNT_6ParamsE --------------------------
	.section	.nv.constant0._ZN7cutlass13device_kernelINS_4gemm6kernel13GemmUniversalIN4cute5tupleIJiiiiEEENS1_10collective13CollectiveMmaINS1_34MainloopSm90TmaGmmaWarpSpecializedILi4ENS5_IJNS4_1CILi2EEENSA_ILi1EEESC_EEENS1_35KernelTmaWarpSpecializedCooperativeEEENS5_IJNSA_ILi192EEENSA_ILi32EEENSA_ILi128EEEEEENS_10bfloat16_tENS5_IJlSC_lEEESK_SL_NS4_8TiledMMAINS4_8MMA_AtomIJNS4_4SM904GMMA27MMA_64x32x16_F32BF16BF16_SSILNSP_5MajorE0ELSR_0ELNSP_7ScaleInE1ELSS_1EEEEEENS4_6LayoutISD_NS5_IJSC_NSA_ILi0EEESW_EEEEENS5_IJNS4_10UnderscoreESZ_SZ_EEEEENS4_13SM90_TMA_LOADENS4_14ComposedLayoutINS4_7SwizzleILi3ELi4ELi3EEENS4_18smem_ptr_flag_bitsILi16EEENSV_INS5_IJNSA_ILi8EEENSA_ILi64EEEEEENS5_IJS19_SC_EEEEEEEvNS4_8identityENS4_23SM90_TMA_LOAD_MULTICASTES1D_vS1E_EENS_8epilogue10collective6detail29Sm90TmaWarpSpecializedAdapterINS1I_15DefaultEpilogueISK_SL_SL_NS1H_6thread17LinearCombinationISK_Li1EffLNS1M_9ScaleType4KindE0ELNS_15FloatRoundStyleE2ESK_EENS1_15EpilogueDefaultEEEEEvvEEEEvNT_6ParamsE,"a",@progbits
	.sectionflags	@""
	.align	4
.nv.constant0._ZN7cutlass13device_kernelINS_4gemm6kernel13GemmUniversalIN4cute5tupleIJiiiiEEENS1_10collective13CollectiveMmaINS1_34MainloopSm90TmaGmmaWarpSpecializedILi4ENS5_IJNS4_1CILi2EEENSA_ILi1EEESC_EEENS1_35KernelTmaWarpSpecializedCooperativeEEENS5_IJNSA_ILi192EEENSA_ILi32EEENSA_ILi128EEEEEENS_10bfloat16_tENS5_IJlSC_lEEESK_SL_NS4_8TiledMMAINS4_8MMA_AtomIJNS4_4SM904GMMA27MMA_64x32x16_F32BF16BF16_SSILNSP_5MajorE0ELSR_0ELNSP_7ScaleInE1ELSS_1EEEEEENS4_6LayoutISD_NS5_IJSC_NSA_ILi0EEESW_EEEEENS5_IJNS4_10UnderscoreESZ_SZ_EEEEENS4_13SM90_TMA_LOADENS4_14ComposedLayoutINS4_7SwizzleILi3ELi4ELi3EEENS4_18smem_ptr_flag_bitsILi16EEENSV_INS5_IJNSA_ILi8EEENSA_ILi64EEEEEENS5_IJS19_SC_EEEEEEEvNS4_8identityENS4_23SM90_TMA_LOAD_MULTICASTES1D_vS1E_EENS_8epilogue10collective6detail29Sm90TmaWarpSpecializedAdapterINS1I_15DefaultEpilogueISK_SL_SL_NS1H_6thread17LinearCombinationISK_Li1EffLNS1M_9ScaleType4KindE0ELNS_15FloatRoundStyleE2ESK_EENS1_15EpilogueDefaultEEEEEvvEEEEvNT_6ParamsE:
	.zero		1664


//--------------------- SYMBOLS --------------------------

	.type		.nv.reservedSmem.offset0,@object
	.size		.nv.reservedSmem.offset0,0x4
	.type		__assertfail,@function
